	.headerflags	@"EF_CUDA_TEXMODE_UNIFIED EF_CUDA_64BIT_ADDRESS EF_CUDA_ACCELERATORS EF_CUDA_SM90 EF_CUDA_VIRTUAL_SM(EF_CUDA_SM90)"
	.elftype	@"ET_EXEC"


//--------------------- .nv.info                  --------------------------
	.section	.nv.info,"",@"SHT_CUDA_INFO"
	.align	4


	//----- nvinfo : EIATTR_REGCOUNT
	.align		4
        /*0000*/ 	.byte	0x04, 0x2f
        /*0002*/ 	.short	(.L_1 - .L_0)
	.align		4
.L_0:
        /*0004*/ 	.word	index@(triton_red_fused__unsafe_index_add_convolution_native_group_norm_33)
        /*0008*/ 	.word	0x00000071


	//----- nvinfo : EIATTR_MIN_STACK_SIZE
	.align		4
.L_1:
        /*000c*/ 	.byte	0x04, 0x12
        /*000e*/ 	.short	(.L_3 - .L_2)
	.align		4
.L_2:
        /*0010*/ 	.word	index@(triton_red_fused__unsafe_index_add_convolution_native_group_norm_33)
        /*0014*/ 	.word	0x00000000


	//----- nvinfo : EIATTR_FRAME_SIZE
	.align		4
.L_3:
        /*0018*/ 	.byte	0x04, 0x11
        /*001a*/ 	.short	(.L_5 - .L_4)
	.align		4
.L_4:
        /*001c*/ 	.word	index@(triton_red_fused__unsafe_index_add_convolution_native_group_norm_33)
        /*0020*/ 	.word	0x00000000


	//----- nvinfo : EIATTR_MIN_STACK_SIZE
	.align		4
.L_5:
        /*0024*/ 	.byte	0x04, 0x12
        /*0026*/ 	.short	(.L_7 - .L_6)
	.align		4
.L_6:
        /*0028*/ 	.word	index@(triton_red_fused__unsafe_index_add_convolution_native_group_norm_33)
        /*002c*/ 	.word	0x00000000
.L_7:


//--------------------- .nv.info.triton_red_fused__unsafe_index_add_convolution_native_group_norm_33 --------------------------
	.section	.nv.info.triton_red_fused__unsafe_index_add_convolution_native_group_norm_33,"",@"SHT_CUDA_INFO"
	.sectionflags	@""
	.align	4


	//----- nvinfo : EIATTR_CUDA_API_VERSION
	.align		4
        /*0000*/ 	.byte	0x04, 0x37
        /*0002*/ 	.short	(.L_9 - .L_8)
.L_8:
        /*0004*/ 	.word	0x0000007c


	//----- nvinfo : EIATTR_KPARAM_INFO
	.align		4
.L_9:
        /*0008*/ 	.byte	0x04, 0x17
        /*000a*/ 	.short	(.L_11 - .L_10)
.L_10:
        /*000c*/ 	.word	0x00000000
        /*0010*/ 	.short	0x0009
        /*0012*/ 	.short	0x0044
        /*0014*/ 	.byte	0x00, 0xf0, 0x11, 0x00


	//----- nvinfo : EIATTR_KPARAM_INFO
	.align		4
.L_11:
        /*0018*/ 	.byte	0x04, 0x17
        /*001a*/ 	.short	(.L_13 - .L_12)
.L_12:
        /*001c*/ 	.word	0x00000000
        /*0020*/ 	.short	0x0008
        /*0022*/ 	.short	0x0040
        /*0024*/ 	.byte	0x00, 0xf0, 0x11, 0x00


	//----- nvinfo : EIATTR_KPARAM_INFO
	.align		4
.L_13:
        /*0028*/ 	.byte	0x04, 0x17
        /*002a*/ 	.short	(.L_15 - .L_14)
.L_14:
        /*002c*/ 	.word	0x00000000
        /*0030*/ 	.short	0x0007
        /*0032*/ 	.short	0x0038
        /*0034*/ 	.byte	0x00, 0xf4, 0x21, 0x00


	//----- nvinfo : EIATTR_KPARAM_INFO
	.align		4
.L_15:
        /*0038*/ 	.byte	0x04, 0x17
        /*003a*/ 	.short	(.L_17 - .L_16)
.L_16:
        /*003c*/ 	.word	0x00000000
        /*0040*/ 	.short	0x0006
        /*0042*/ 	.short	0x0030
        /*0044*/ 	.byte	0x00, 0xf4, 0x21, 0x00


	//----- nvinfo : EIATTR_KPARAM_INFO
	.align		4
.L_17:
        /*0048*/ 	.byte	0x04, 0x17
        /*004a*/ 	.short	(.L_19 - .L_18)
.L_18:
        /*004c*/ 	.word	0x00000000
        /*0050*/ 	.short	0x0005
        /*0052*/ 	.short	0x0028
        /*0054*/ 	.byte	0x00, 0xf4, 0x21, 0x00


	//----- nvinfo : EIATTR_KPARAM_INFO
	.align		4
.L_19:
        /*0058*/ 	.byte	0x04, 0x17
        /*005a*/ 	.short	(.L_21 - .L_20)
.L_20:
        /*005c*/ 	.word	0x00000000
        /*0060*/ 	.short	0x0004
        /*0062*/ 	.short	0x0020
        /*0064*/ 	.byte	0x00, 0xf4, 0x21, 0x00


	//----- nvinfo : EIATTR_KPARAM_INFO
	.align		4
.L_21:
        /*0068*/ 	.byte	0x04, 0x17
        /*006a*/ 	.short	(.L_23 - .L_22)
.L_22:
        /*006c*/ 	.word	0x00000000
        /*0070*/ 	.short	0x0003
        /*0072*/ 	.short	0x0018
        /*0074*/ 	.byte	0x00, 0xf4, 0x21, 0x00


	//----- nvinfo : EIATTR_KPARAM_INFO
	.align		4
.L_23:
        /*0078*/ 	.byte	0x04, 0x17
        /*007a*/ 	.short	(.L_25 - .L_24)
.L_24:
        /*007c*/ 	.word	0x00000000
        /*0080*/ 	.short	0x0002
        /*0082*/ 	.short	0x0010
        /*0084*/ 	.byte	0x00, 0xf4, 0x21, 0x00


	//----- nvinfo : EIATTR_KPARAM_INFO
	.align		4
.L_25:
        /*0088*/ 	.byte	0x04, 0x17
        /*008a*/ 	.short	(.L_27 - .L_26)
.L_26:
        /*008c*/ 	.word	0x00000000
        /*0090*/ 	.short	0x0001
        /*0092*/ 	.short	0x0008
        /*0094*/ 	.byte	0x00, 0xf4, 0x21, 0x00


	//----- nvinfo : EIATTR_KPARAM_INFO
	.align		4
.L_27:
        /*0098*/ 	.byte	0x04, 0x17
        /*009a*/ 	.short	(.L_29 - .L_28)
.L_28:
        /*009c*/ 	.word	0x00000000
        /*00a0*/ 	.short	0x0000
        /*00a2*/ 	.short	0x0000
        /*00a4*/ 	.byte	0x00, 0xf4, 0x21, 0x00


	//----- nvinfo : EIATTR_SPARSE_MMA_MASK
	.align		4
.L_29:
        /*00a8*/ 	.byte	0x03, 0x50
        /*00aa*/ 	.short	0x0000


	//----- nvinfo : EIATTR_MAXREG_COUNT
	.align		4
        /*00ac*/ 	.byte	0x03, 0x1b
        /*00ae*/ 	.short	0x0080


	//----- nvinfo : EIATTR_COOP_GROUP_MASK_REGIDS
	.align		4
        /*00b0*/ 	.byte	0x04, 0x29
        /*00b2*/ 	.short	(.L_31 - .L_30)


	//   ....[0]....
.L_30:
        /*00b4*/ 	.word	0xffffffff


	//   ....[1]....
        /*00b8*/ 	.word	0xffffffff


	//   ....[2]....
        /*00bc*/ 	.word	0xffffffff


	//   ....[3]....
        /*00c0*/ 	.word	0xffffffff


	//   ....[4]....
        /*00c4*/ 	.word	0xffffffff


	//   ....[5]....
        /*00c8*/ 	.word	0xffffffff


	//   ....[6]....
        /*00cc*/ 	.word	0xffffffff


	//   ....[7]....
        /*00d0*/ 	.word	0xffffffff


	//   ....[8]....
        /*00d4*/ 	.word	0xffffffff


	//   ....[9]....
        /*00d8*/ 	.word	0xffffffff


	//   ....[10]....
        /*00dc*/ 	.word	0xffffffff


	//   ....[11]....
        /*00e0*/ 	.word	0xffffffff


	//   ....[12]....
        /*00e4*/ 	.word	0xffffffff


	//   ....[13]....
        /*00e8*/ 	.word	0xffffffff


	//   ....[14]....
        /*00ec*/ 	.word	0xffffffff


	//   ....[15]....
        /*00f0*/ 	.word	0xffffffff


	//   ....[16]....
        /*00f4*/ 	.word	0xffffffff


	//   ....[17]....
        /*00f8*/ 	.word	0xffffffff


	//----- nvinfo : EIATTR_COOP_GROUP_INSTR_OFFSETS
	.align		4
.L_31:
        /*00fc*/ 	.byte	0x04, 0x28
        /*00fe*/ 	.short	(.L_33 - .L_32)


	//   ....[0]....
.L_32:
        /*0100*/ 	.word	0x000027e0


	//   ....[1]....
        /*0104*/ 	.word	0x00002af0


	//   ....[2]....
        /*0108*/ 	.word	0x00002b30


	//   ....[3]....
        /*010c*/ 	.word	0x00002ba0


	//   ....[4]....
        /*0110*/ 	.word	0x00002c60


	//   ....[5]....
        /*0114*/ 	.word	0x00002cb0


	//   ....[6]....
        /*0118*/ 	.word	0x00002e10


	//   ....[7]....
        /*011c*/ 	.word	0x00002e20


	//   ....[8]....
        /*0120*/ 	.word	0x00002e30


	//   ....[9]....
        /*0124*/ 	.word	0x00002e70


	//   ....[10]....
        /*0128*/ 	.word	0x00002f50


	//   ....[11]....
        /*012c*/ 	.word	0x00002ff0


	//   ....[12]....
        /*0130*/ 	.word	0x00003020


	//   ....[13]....
        /*0134*/ 	.word	0x00003090


	//   ....[14]....
        /*0138*/ 	.word	0x00003140


	//   ....[15]....
        /*013c*/ 	.word	0x00003180


	//   ....[16]....
        /*0140*/ 	.word	0x00003250


	//   ....[17]....
        /*0144*/ 	.word	0x000032b0


	//----- nvinfo : EIATTR_EXIT_INSTR_OFFSETS
	.align		4
.L_33:
        /*0148*/ 	.byte	0x04, 0x1c
        /*014a*/ 	.short	(.L_35 - .L_34)


	//   ....[0]....
.L_34:
        /*014c*/ 	.word	0x00003470


	//   ....[1]....
        /*0150*/ 	.word	0x000034c0


	//----- nvinfo : EIATTR_REQNTID
	.align		4
.L_35:
        /*0154*/ 	.byte	0x04, 0x10
        /*0156*/ 	.short	(.L_37 - .L_36)
.L_36:
        /*0158*/ 	.word	0x00000200
        /*015c*/ 	.word	0x00000001
        /*0160*/ 	.word	0x00000001


	//----- nvinfo : EIATTR_CBANK_PARAM_SIZE
	.align		4
.L_37:
        /*0164*/ 	.byte	0x03, 0x19
        /*0166*/ 	.short	0x0048


	//----- nvinfo : EIATTR_PARAM_CBANK
	.align		4
        /*0168*/ 	.byte	0x04, 0x0a
        /*016a*/ 	.short	(.L_39 - .L_38)
	.align		4
.L_38:
        /*016c*/ 	.word	index@(.nv.constant0.triton_red_fused__unsafe_index_add_convolution_native_group_norm_33)
        /*0170*/ 	.short	0x0210
        /*0172*/ 	.short	0x0048


	//----- nvinfo : EIATTR_SW_WAR
	.align		4
.L_39:
        /*0174*/ 	.byte	0x04, 0x36
        /*0176*/ 	.short	(.L_41 - .L_40)
.L_40:
        /*0178*/ 	.word	0x00000008
.L_41:


//--------------------- .nv.callgraph             --------------------------
	.section	.nv.callgraph,"",@"SHT_CUDA_CALLGRAPH"
	.align	4
	.sectionentsize	8
	.align		4
        /*0000*/ 	.word	0x00000000
	.align		4
        /*0004*/ 	.word	0xffffffff
	.align		4
        /*0008*/ 	.word	0x00000000
	.align		4
        /*000c*/ 	.word	0xfffffffe
	.align		4
        /*0010*/ 	.word	0x00000000
	.align		4
        /*0014*/ 	.word	0xfffffffd
	.align		4
        /*0018*/ 	.word	0x00000000
	.align		4
        /*001c*/ 	.word	0xfffffffc


//--------------------- .text.triton_red_fused__unsafe_index_add_convolution_native_group_norm_33 --------------------------
	.section	.text.triton_red_fused__unsafe_index_add_convolution_native_group_norm_33,"ax",@progbits
	.sectionflags	@"SHF_BARRIERS=1"
	.align	128
        .global         triton_red_fused__unsafe_index_add_convolution_native_group_norm_33
        .type           triton_red_fused__unsafe_index_add_convolution_native_group_norm_33,@function
        .size           triton_red_fused__unsafe_index_add_convolution_native_group_norm_33,(.L_x_3 - triton_red_fused__unsafe_index_add_convolution_native_group_norm_33)
        .other          triton_red_fused__unsafe_index_add_convolution_native_group_norm_33,@"STO_CUDA_ENTRY STV_DEFAULT"
triton_red_fused__unsafe_index_add_convolution_native_group_norm_33:
.text.triton_red_fused__unsafe_index_add_convolution_native_group_norm_33:
[----:B------:R-:W0:Y:S01]  /*0000*/  LDC R1, c[0x0][0x28] ;  /* 0x00000a00ff017b82 */ /* 0x000e220000000800 */
[----:B------:R-:W1:Y:S07]  /*0010*/  S2R R10, SR_CTAID.X ;  /* 0x00000000000a7919 */ /* 0x000e6e0000002500 */
[----:B------:R-:W2:Y:S01]  /*0020*/  LDC.64 R4, c[0x0][0x220] ;  /* 0x00008800ff047b82 */ /* 0x000ea20000000a00 */
[----:B------:R-:W-:Y:S01]  /*0030*/  ULDC.64 UR8, c[0x0][0x208] ;  /* 0x0000820000087ab9 */ /* 0x000fe20000000a00 */
[----:B------:R-:W3:Y:S06]  /*0040*/  S2R R0, SR_TID.X ;  /* 0x0000000000007919 */ /* 0x000eec0000002100 */
[----:B------:R-:W4:Y:S01]  /*0050*/  S2UR UR6, SR_CgaCtaId ;  /* 0x00000000000679c3 */ /* 0x000f220000008800 */
[----:B------:R-:W-:Y:S01]  /*0060*/  UMOV UR4, 0x400 ;  /* 0x0000040000047882 */ /* 0x000fe20000000000 */
[----:B------:R-:W-:-:S06]  /*0070*/  ULDC.64 UR10, c[0x0][0x228] ;  /* 0x00008a00000a7ab9 */ /* 0x000fcc0000000a00 */
[----:B------:R-:W2:Y:S01]  /*0080*/  LDC.64 R56, c[0x0][0x210] ;  /* 0x00008400ff387b82 */ /* 0x000ea20000000a00 */
[----:B-1----:R-:W-:-:S05]  /*0090*/  IMAD.SHL.U32 R7, R10, 0x8, RZ ;  /* 0x000000080a077824 */ /* 0x002fca00078e00ff */
[----:B---3--:R-:W-:-:S04]  /*00a0*/  LOP3.LUT R2, R7, 0x7, R0, 0xf8, !PT ;  /* 0x0000000707027812 */ /* 0x008fc800078ef800 */
[----:B------:R-:W-:Y:S02]  /*00b0*/  SHF.R.S32.HI R33, RZ, 0x1f, R2 ;  /* 0x0000001fff217819 */ /* 0x000fe40000011402 */
[----:B------:R-:W-:Y:S02]  /*00c0*/  SHF.R.U32.HI R6, RZ, 0x7, R0 ;  /* 0x00000007ff067819 */ /* 0x000fe40000011600 */
[----:B------:R-:W-:Y:S02]  /*00d0*/  LEA.HI R33, R33, R2, RZ, 0x2 ;  /* 0x0000000221217211 */ /* 0x000fe400078f10ff */
[----:B------:R-:W-:Y:S02]  /*00e0*/  ISETP.GE.AND P3, PT, R2, 0x200, PT ;  /* 0x000002000200780c */ /* 0x000fe40003f66270 */
[--C-:B------:R-:W-:Y:S02]  /*00f0*/  SHF.R.S32.HI R32, RZ, 0x2, R33.reuse ;  /* 0x00000002ff207819 */ /* 0x100fe40000011421 */
[----:B------:R-:W-:-:S04]  /*0100*/  SHF.R.S32.HI R3, RZ, 0x1f, R33 ;  /* 0x0000001fff037819 */ /* 0x000fc80000011421 */
[----:B------:R-:W-:Y:S02]  /*0110*/  LEA.HI R3, R3, R32, RZ, 0x5 ;  /* 0x0000002003037211 */ /* 0x000fe400078f28ff */
[----:B------:R-:W-:Y:S02]  /*0120*/  SGXT.U32 R6, R6, 0x2 ;  /* 0x000000020606781a */ /* 0x000fe40000000000 */
[----:B------:R-:W-:Y:S02]  /*0130*/  LOP3.LUT R3, R3, 0xffffffe0, RZ, 0xc0, !PT ;  /* 0xffffffe003037812 */ /* 0x000fe400078ec0ff */
[----:B------:R-:W-:-:S03]  /*0140*/  LOP3.LUT R8, R7, 0x4, R6, 0xfe, !PT ;  /* 0x0000000407087812 */ /* 0x000fc600078efe06 */
[----:B------:R-:W-:Y:S01]  /*0150*/  IMAD.IADD R9, R32, 0x1, -R3 ;  /* 0x0000000120097824 */ /* 0x000fe200078e0a03 */
[----:B------:R-:W-:Y:S01]  /*0160*/  ISETP.GE.AND P2, PT, R8, 0x200, PT ;  /* 0x000002000800780c */ /* 0x000fe20003f46270 */
[----:B------:R-:W-:Y:S02]  /*0170*/  IMAD.MOV.U32 R3, RZ, RZ, RZ ;  /* 0x000000ffff037224 */ /* 0x000fe400078e00ff */
[----:B--2---:R-:W-:-:S04]  /*0180*/  IMAD.WIDE R4, R9, 0x4, R4 ;  /* 0x0000000409047825 */ /* 0x004fc800078e0204 */
[----:B------:R-:W-:Y:S01]  /*0190*/  IMAD.SHL.U32 R8, R0, 0x20, RZ ;  /* 0x0000002000087824 */ /* 0x000fe200078e00ff */
[----:B------:R1:W5:Y:S01]  /*01a0*/  @!P3 LDG.E.EL R3, desc[UR8][R4.64] ;  /* 0x000000080403b981 */ /* 0x000362000c2e1900 */
[----:B------:R-:W-:Y:S01]  /*01b0*/  IMAD.SHL.U32 R9, R10, 0x80000, RZ ;  /* 0x000800000a097824 */ /* 0x000fe200078e00ff */
[----:B----4-:R-:W-:Y:S01]  /*01c0*/  UPRMT UR6, UR6, 0x654, UR4 ;  /* 0x0000065406067896 */ /* 0x010fe20008000004 */
[----:B------:R-:W-:Y:S01]  /*01d0*/  LOP3.LUT R19, R7, R6, RZ, 0xfc, !PT ;  /* 0x0000000607137212 */ /* 0x000fe200078efcff */
[----:B------:R-:W-:Y:S01]  /*01e0*/  IMAD.U32 R10, R6, 0x10000, RZ ;  /* 0x00010000060a7824 */ /* 0x000fe200078e00ff */
[--C-:B------:R-:W-:Y:S01]  /*01f0*/  SHF.R.U32.HI R11, RZ, 0x1, R0.reuse ;  /* 0x00000001ff0b7819 */ /* 0x100fe20000011600 */
[----:B------:R-:W-:Y:S01]  /*0200*/  IMAD.SHL.U32 R32, R32, 0x8000, RZ ;  /* 0x0000800020207824 */ /* 0x000fe200078e00ff */
[----:B------:R-:W-:Y:S01]  /*0210*/  SHF.R.U32.HI R35, RZ, 0x3, R0 ;  /* 0x00000003ff237819 */ /* 0x000fe20000011600 */
[----:B------:R-:W-:Y:S01]  /*0220*/  ULDC.64 UR4, c[0x0][0x230] ;  /* 0x00008c0000047ab9 */ /* 0x000fe20000000a00 */
[----:B------:R-:W-:Y:S01]  /*0230*/  LOP3.LUT R27, R9, R10, RZ, 0xfc, !PT ;  /* 0x0000000a091b7212 */ /* 0x000fe200078efcff */
[----:B------:R-:W-:Y:S01]  /*0240*/  IMAD.MOV.U32 R93, RZ, RZ, -0x200 ;  /* 0xfffffe00ff5d7424 */ /* 0x000fe200078e00ff */
[----:B-1----:R-:W-:-:S02]  /*0250*/  LOP3.LUT R5, R8, 0xfe0, RZ, 0xc0, !PT ;  /* 0x00000fe008057812 */ /* 0x002fc400078ec0ff */
[----:B------:R-:W-:Y:S02]  /*0260*/  CS2R R40, SRZ ;  /* 0x0000000000287805 */ /* 0x000fe4000001ff00 */
[----:B------:R-:W-:Y:S02]  /*0270*/  LOP3.LUT R9, R0, 0x1ff, RZ, 0xc0, !PT ;  /* 0x000001ff00097812 */ /* 0x000fe400078ec0ff */
[----:B------:R-:W-:Y:S02]  /*0280*/  CS2R R42, SRZ ;  /* 0x00000000002a7805 */ /* 0x000fe4000001ff00 */
[C---:B------:R-:W-:Y:S02]  /*0290*/  LOP3.LUT R7, R5.reuse, R6, RZ, 0xfc, !PT ;  /* 0x0000000605077212 */ /* 0x040fe400078efcff */
[----:B------:R-:W-:Y:S02]  /*02a0*/  CS2R R44, SRZ ;  /* 0x00000000002c7805 */ /* 0x000fe4000001ff00 */
[----:B------:R-:W-:-:S02]  /*02b0*/  LOP3.LUT R6, R5, 0x8, RZ, 0xfc, !PT ;  /* 0x0000000805067812 */ /* 0x000fc400078efcff */
[----:B------:R-:W-:Y:S02]  /*02c0*/  CS2R R46, SRZ ;  /* 0x00000000002e7805 */ /* 0x000fe4000001ff00 */
[C---:B------:R-:W-:Y:S02]  /*02d0*/  LOP3.LUT R8, R5.reuse, 0x10, RZ, 0xfc, !PT ;  /* 0x0000001005087812 */ /* 0x040fe400078efcff */
[----:B------:R-:W-:Y:S02]  /*02e0*/  CS2R R48, SRZ ;  /* 0x0000000000307805 */ /* 0x000fe4000001ff00 */
[----:B------:R-:W-:Y:S02]  /*02f0*/  LEA.HI R6, R6, UR6, RZ, 0x1f ;  /* 0x0000000606067c11 */ /* 0x000fe4000f8ff8ff */
[----:B------:R-:W-:Y:S02]  /*0300*/  CS2R R50, SRZ ;  /* 0x0000000000327805 */ /* 0x000fe4000001ff00 */
[----:B------:R-:W-:-:S02]  /*0310*/  LOP3.LUT R10, R5, 0x18, RZ, 0xfc, !PT ;  /* 0x00000018050a7812 */ /* 0x000fc400078efcff */
[----:B------:R-:W-:Y:S02]  /*0320*/  CS2R R52, SRZ ;  /* 0x0000000000347805 */ /* 0x000fe4000001ff00 */
[----:B------:R-:W-:Y:S02]  /*0330*/  LEA.HI R8, R8, UR6, RZ, 0x1f ;  /* 0x0000000608087c11 */ /* 0x000fe4000f8ff8ff */
[----:B------:R-:W-:Y:S02]  /*0340*/  CS2R R54, SRZ ;  /* 0x0000000000367805 */ /* 0x000fe4000001ff00 */
[----:B------:R-:W-:Y:S01]  /*0350*/  LEA.HI R4, R5, UR6, RZ, 0x1f ;  /* 0x0000000605047c11 */ /* 0x000fe2000f8ff8ff */
[C---:B------:R-:W-:Y:S01]  /*0360*/  IMAD R5, R7.reuse, 0x4, R6 ;  /* 0x0000000407057824 */ /* 0x040fe200078e0206 */
[----:B------:R-:W-:Y:S01]  /*0370*/  LEA.HI R10, R10, UR6, RZ, 0x1f ;  /* 0x000000060a0a7c11 */ /* 0x000fe2000f8ff8ff */
[----:B------:R-:W-:Y:S01]  /*0380*/  IMAD R6, R7, 0x4, R8 ;  /* 0x0000000407067824 */ /* 0x000fe200078e0208 */
[----:B------:R-:W-:Y:S01]  /*0390*/  LOP3.LUT R8, R9, 0x200, RZ, 0xfc, !PT ;  /* 0x0000020009087812 */ /* 0x000fe200078efcff */
[----:B------:R-:W-:Y:S01]  /*03a0*/  IMAD R4, R7, 0x4, R4 ;  /* 0x0000000407047824 */ /* 0x000fe200078e0204 */
[----:B------:R-:W-:Y:S01]  /*03b0*/  LOP3.LUT R12, R9, 0x400, RZ, 0xfc, !PT ;  /* 0x00000400090c7812 */ /* 0x000fe200078efcff */
[----:B------:R-:W-:Y:S01]  /*03c0*/  IMAD R7, R7, 0x4, R10 ;  /* 0x0000000407077824 */ /* 0x000fe200078e020a */
[----:B------:R-:W-:-:S02]  /*03d0*/  LOP3.LUT R11, R11, 0xfc, RZ, 0xc0, !PT ;  /* 0x000000fc0b0b7812 */ /* 0x000fc400078ec0ff */
[----:B------:R-:W-:Y:S02]  /*03e0*/  CS2R R80, SRZ ;  /* 0x0000000000507805 */ /* 0x000fe4000001ff00 */
[C---:B------:R-:W-:Y:S02]  /*03f0*/  LEA R16, R9.reuse, UR6, 0x2 ;  /* 0x0000000609107c11 */ /* 0x040fe4000f8e10ff */
[----:B------:R-:W-:Y:S02]  /*0400*/  CS2R R82, SRZ ;  /* 0x0000000000527805 */ /* 0x000fe4000001ff00 */
[C---:B------:R-:W-:Y:S02]  /*0410*/  LOP3.LUT R15, R9.reuse, 0x800, RZ, 0xfc, !PT ;  /* 0x00000800090f7812 */ /* 0x040fe400078efcff */
[----:B------:R-:W-:Y:S02]  /*0420*/  CS2R R84, SRZ ;  /* 0x0000000000547805 */ /* 0x000fe4000001ff00 */
[C---:B------:R-:W-:Y:S01]  /*0430*/  LOP3.LUT R13, R9.reuse, 0x600, RZ, 0xfc, !PT ;  /* 0x00000600090d7812 */ /* 0x040fe200078efcff */
[----:B------:R-:W-:Y:S01]  /*0440*/  IMAD.MOV.U32 R86, RZ, RZ, RZ ;  /* 0x000000ffff567224 */ /* 0x000fe200078e00ff */
[----:B------:R-:W-:Y:S01]  /*0450*/  LOP3.LUT R18, R9, 0xa00, RZ, 0xfc, !PT ;  /* 0x00000a0009127812 */ /* 0x000fe200078efcff */
[----:B------:R-:W-:Y:S01]  /*0460*/  IMAD.SHL.U32 R92, R32, 0x4, RZ ;  /* 0x00000004205c7824 */ /* 0x000fe200078e00ff */
[----:B------:R-:W-:Y:S01]  /*0470*/  SHF.R.U32.HI R10, RZ, 0x1, R8 ;  /* 0x00000001ff0a7819 */ /* 0x000fe20000011608 */
[----:B------:R-:W-:Y:S01]  /*0480*/  IMAD.IADD R8, R16, 0x1, R11 ;  /* 0x0000000110087824 */ /* 0x000fe200078e020b */
[----:B------:R-:W-:-:S02]  /*0490*/  SHF.R.U32.HI R12, RZ, 0x1, R12 ;  /* 0x00000001ff0c7819 */ /* 0x000fc4000001160c */
[----:B------:R-:W-:Y:S02]  /*04a0*/  SHF.R.U32.HI R17, RZ, 0x1, R15 ;  /* 0x00000001ff117819 */ /* 0x000fe4000001160f */
[C---:B------:R-:W-:Y:S02]  /*04b0*/  LOP3.LUT R21, R9.reuse, 0xe00, RZ, 0xfc, !PT ;  /* 0x00000e0009157812 */ /* 0x040fe400078efcff */
[C---:B------:R-:W-:Y:S01]  /*04c0*/  LOP3.LUT R20, R9.reuse, 0xc00, RZ, 0xfc, !PT ;  /* 0x00000c0009147812 */ /* 0x040fe200078efcff */
[----:B------:R-:W-:Y:S01]  /*04d0*/  IMAD R9, R9, 0xc, R16 ;  /* 0x0000000c09097824 */ /* 0x000fe200078e0210 */
[----:B------:R-:W-:Y:S02]  /*04e0*/  SHF.R.U32.HI R14, RZ, 0x1, R13 ;  /* 0x00000001ff0e7819 */ /* 0x000fe4000001160d */
[----:B------:R-:W-:Y:S02]  /*04f0*/  SHF.R.U32.HI R18, RZ, 0x1, R18 ;  /* 0x00000001ff127819 */ /* 0x000fe40000011612 */
[----:B------:R-:W-:-:S02]  /*0500*/  LOP3.LUT R11, R10, 0x1fc, RZ, 0xc0, !PT ;  /* 0x000001fc0a0b7812 */ /* 0x000fc400078ec0ff */
[----:B------:R-:W-:Y:S02]  /*0510*/  LOP3.LUT R13, R12, 0x2fc, RZ, 0xc0, !PT ;  /* 0x000002fc0c0d7812 */ /* 0x000fe400078ec0ff */
[----:B------:R-:W-:Y:S01]  /*0520*/  LOP3.LUT R17, R17, 0x4fc, RZ, 0xc0, !PT ;  /* 0x000004fc11117812 */ /* 0x000fe200078ec0ff */
[C---:B------:R-:W-:Y:S01]  /*0530*/  IMAD.IADD R10, R16.reuse, 0x1, R11 ;  /* 0x00000001100a7824 */ /* 0x040fe200078e020b */
[----:B------:R-:W-:Y:S01]  /*0540*/  SHF.R.U32.HI R22, RZ, 0x1, R21 ;  /* 0x00000001ff167819 */ /* 0x000fe20000011615 */
[C---:B------:R-:W-:Y:S01]  /*0550*/  IMAD.IADD R11, R16.reuse, 0x1, R13 ;  /* 0x00000001100b7824 */ /* 0x040fe200078e020d */
[----:B------:R-:W-:Y:S01]  /*0560*/  SHF.R.U32.HI R20, RZ, 0x1, R20 ;  /* 0x00000001ff147819 */ /* 0x000fe20000011614 */
[----:B------:R-:W-:Y:S01]  /*0570*/  IMAD.IADD R13, R16, 0x1, R17 ;  /* 0x00000001100d7824 */ /* 0x000fe200078e0211 */
[----:B------:R-:W-:Y:S01]  /*0580*/  LOP3.LUT R21, R18, 0x5fc, RZ, 0xc0, !PT ;  /* 0x000005fc12157812 */ /* 0x000fe200078ec0ff */
[----:B------:R-:W-:Y:S01]  /*0590*/  IMAD.SHL.U32 R17, R0, 0x4, RZ ;  /* 0x0000000400117824 */ /* 0x000fe200078e00ff */
[----:B------:R-:W-:-:S02]  /*05a0*/  LOP3.LUT R15, R14, 0x3fc, RZ, 0xc0, !PT ;  /* 0x000003fc0e0f7812 */ /* 0x000fc400078ec0ff */
[----:B------:R-:W-:Y:S01]  /*05b0*/  LOP3.LUT R23, R20, 0x6fc, RZ, 0xc0, !PT ;  /* 0x000006fc14177812 */ /* 0x000fe200078ec0ff */
[----:B------:R-:W-:Y:S01]  /*05c0*/  IMAD.IADD R14, R16, 0x1, R21 ;  /* 0x00000001100e7824 */ /* 0x000fe200078e0215 */
[C---:B------:R-:W-:Y:S01]  /*05d0*/  LOP3.LUT R21, R0.reuse, 0x7f, RZ, 0xc0, !PT ;  /* 0x0000007f00157812 */ /* 0x040fe200078ec0ff */
[----:B------:R-:W-:Y:S01]  /*05e0*/  IMAD.SHL.U32 R20, R0, 0x200, RZ ;  /* 0x0000020000147824 */ /* 0x000fe200078e00ff */
[----:B------:R-:W-:Y:S01]  /*05f0*/  LOP3.LUT R25, R22, 0x7fc, RZ, 0xc0, !PT ;  /* 0x000007fc16197812 */ /* 0x000fe200078ec0ff */
[C---:B------:R-:W-:Y:S01]  /*0600*/  IMAD.IADD R12, R16.reuse, 0x1, R15 ;  /* 0x00000001100c7824 */ /* 0x040fe200078e020f */
[----:B------:R-:W-:Y:S01]  /*0610*/  SHF.R.U32.HI R18, RZ, 0x3, R0 ;  /* 0x00000003ff127819 */ /* 0x000fe20000011600 */
[----:B------:R-:W-:Y:S01]  /*0620*/  IMAD.IADD R15, R16, 0x1, R23 ;  /* 0x00000001100f7824 */ /* 0x000fe200078e0217 */
[----:B------:R-:W-:Y:S01]  /*0630*/  SGXT.U32 R35, R35, 0x4 ;  /* 0x000000042323781a */ /* 0x000fe20000000000 */
[----:B------:R-:W-:Y:S01]  /*0640*/  IMAD.WIDE R22, R27, 0x4, RZ ;  /* 0x000000041b167825 */ /* 0x000fe200078e02ff */
[----:B------:R-:W-:-:S02]  /*0650*/  LOP3.LUT R26, R17, 0x7fc, RZ, 0xc0, !PT ;  /* 0x000007fc111a7812 */ /* 0x000fc400078ec0ff */
[----:B------:R-:W-:Y:S01]  /*0660*/  LOP3.LUT R24, R20, 0xe00, RZ, 0xc0, !PT ;  /* 0x00000e0014187812 */ /* 0x000fe200078ec0ff */
[----:B------:R-:W-:Y:S01]  /*0670*/  IMAD.WIDE.U32 R20, R21, 0x10, RZ ;  /* 0x0000001015147825 */ /* 0x000fe200078e00ff */
[C---:B------:R-:W-:Y:S02]  /*0680*/  ISETP.GE.AND P1, PT, R19.reuse, 0x200, PT ;  /* 0x000002001300780c */ /* 0x040fe40003f26270 */
[----:B------:R-:W-:Y:S01]  /*0690*/  LOP3.LUT R27, R26, 0x800, RZ, 0xfc, !PT ;  /* 0x000008001a1b7812 */ /* 0x000fe200078efcff */
[----:B------:R-:W-:Y:S01]  /*06a0*/  IMAD.IADD R16, R16, 0x1, R25 ;  /* 0x0000000110107824 */ /* 0x000fe200078e0219 */
[----:B------:R-:W-:Y:S01]  /*06b0*/  LOP3.LUT R25, R35, 0x20, R18, 0xf8, !PT ;  /* 0x0000002023197812 */ /* 0x000fe200078ef812 */
[----:B------:R-:W-:Y:S01]  /*06c0*/  IMAD.U32 R19, R19, 0x10000, RZ ;  /* 0x0001000013137824 */ /* 0x000fe200078e00ff */
[----:B------:R-:W-:Y:S02]  /*06d0*/  LOP3.LUT R30, R20, R22, RZ, 0xfc, !PT ;  /* 0x00000016141e7212 */ /* 0x000fe400078efcff */
[----:B------:R-:W-:-:S02]  /*06e0*/  LOP3.LUT R31, R21, R23, RZ, 0xfc, !PT ;  /* 0x00000017151f7212 */ /* 0x000fc400078efcff */
[----:B------:R-:W-:Y:S02]  /*06f0*/  LOP3.LUT R25, R25, 0x10, R18, 0xf8, !PT ;  /* 0x0000001019197812 */ /* 0x000fe400078ef812 */
[----:B------:R-:W-:Y:S02]  /*0700*/  SHF.R.U32.HI R22, RZ, 0x5, R27 ;  /* 0x00000005ff167819 */ /* 0x000fe4000001161b */
[----:B------:R-:W-:Y:S02]  /*0710*/  LOP3.LUT R23, R19, 0x40000, RZ, 0xfc, !PT ;  /* 0x0004000013177812 */ /* 0x000fe400078efcff */
[----:B------:R-:W-:Y:S02]  /*0720*/  LOP3.LUT R19, R25, R24, RZ, 0xfc, !PT ;  /* 0x0000001819137212 */ /* 0x000fe400078efcff */
[----:B------:R-:W-:Y:S01]  /*0730*/  LOP3.LUT R28, R22, 0x70, RZ, 0xc0, !PT ;  /* 0x00000070161c7812 */ /* 0x000fe200078ec0ff */
[----:B------:R-:W-:Y:S01]  /*0740*/  IMAD.WIDE R22, R23, 0x4, RZ ;  /* 0x0000000417167825 */ /* 0x000fe200078e02ff */
[----:B------:R-:W-:-:S02]  /*0750*/  LEA.HI R24, R24, UR6, RZ, 0x1b ;  /* 0x0000000618187c11 */ /* 0x000fc4000f8fd8ff */
[----:B------:R-:W-:Y:S01]  /*0760*/  LOP3.LUT R27, R18, 0x30, RZ, 0xc0, !PT ;  /* 0x00000030121b7812 */ /* 0x000fe200078ec0ff */
[----:B------:R-:W-:Y:S01]  /*0770*/  VIADD R29, R28, UR6 ;  /* 0x000000061c1d7c36 */ /* 0x000fe20008000000 */
[----:B------:R-:W-:Y:S01]  /*0780*/  LOP3.LUT R33, R33, 0xffffffc, RZ, 0xc0, !PT ;  /* 0x0ffffffc21217812 */ /* 0x000fe200078ec0ff */
[----:B------:R-:W-:Y:S01]  /*0790*/  IMAD R19, R19, 0x4, R24 ;  /* 0x0000000413137824 */ /* 0x000fe200078e0218 */
[----:B------:R-:W-:Y:S01]  /*07a0*/  LOP3.LUT R25, R0, 0x3f, RZ, 0xc0, !PT ;  /* 0x0000003f00197812 */ /* 0x000fe200078ec0ff */
[----:B------:R-:W-:Y:S01]  /*07b0*/  VIADD R27, R27, UR6 ;  /* 0x000000061b1b7c36 */ /* 0x000fe20008000000 */
[----:B------:R-:W-:Y:S01]  /*07c0*/  LOP3.LUT R35, R35, 0x10, R18, 0xf8, !PT ;  /* 0x0000001023237812 */ /* 0x000fe200078ef812 */
[----:B------:R-:W-:Y:S01]  /*07d0*/  IMAD.IADD R33, R2, 0x1, -R33 ;  /* 0x0000000102217824 */ /* 0x000fe200078e0a21 */
[----:B------:R-:W-:Y:S01]  /*07e0*/  LOP3.LUT R28, R20, R22, RZ, 0xfc, !PT ;  /* 0x00000016141c7212 */ /* 0x000fe200078efcff */
[----:B0-----:R-:W-:Y:S01]  /*07f0*/  IMAD.WIDE.U32 R56, R25, 0x8, R56 ;  /* 0x0000000819387825 */ /* 0x001fe200078e0038 */
[----:B------:R-:W-:-:S02]  /*0800*/  IADD3 R22, P5, R30, UR4, RZ ;  /* 0x000000041e167c10 */ /* 0x000fc4000ffbe0ff */
[----:B------:R-:W-:Y:S01]  /*0810*/  IADD3 R24, P6, R30, UR10, RZ ;  /* 0x0000000a1e187c10 */ /* 0x000fe2000ffde0ff */
[C---:B------:R-:W-:Y:S01]  /*0820*/  IMAD R20, R26.reuse, 0x4, R27 ;  /* 0x000000041a147824 */ /* 0x040fe200078e021b */
[----:B------:R-:W-:Y:S01]  /*0830*/  SHF.R.U32.HI R88, RZ, 0x6, R0 ;  /* 0x00000006ff587819 */ /* 0x000fe20000011600 */
[----:B------:R-:W-:Y:S01]  /*0840*/  IMAD.MOV.U32 R30, RZ, RZ, -0x1 ;  /* 0xffffffffff1e7424 */ /* 0x000fe200078e00ff */
[----:B------:R-:W-:Y:S01]  /*0850*/  LOP3.LUT R35, R35, 0x20, R18, 0xf8, !PT ;  /* 0x0000002023237812 */ /* 0x000fe200078ef812 */
[----:B------:R-:W-:Y:S01]  /*0860*/  IMAD.SHL.U32 R90, R33, 0x10, RZ ;  /* 0x00000010215a7824 */ /* 0x000fe200078e00ff */
[----:B------:R-:W-:Y:S02]  /*0870*/  SHF.R.S32.HI R91, RZ, 0x1f, R32 ;  /* 0x0000001fff5b7819 */ /* 0x000fe40000011420 */
[----:B------:R-:W-:Y:S01]  /*0880*/  LOP3.LUT R34, R21, R23, RZ, 0xfc, !PT ;  /* 0x0000001715227212 */ /* 0x000fe200078efcff */
[----:B------:R-:W-:Y:S01]  /*0890*/  IMAD R21, R26, 0x4, R29 ;  /* 0x000000041a157824 */ /* 0x000fe200078e021d */
[----:B------:R-:W-:Y:S01]  /*08a0*/  IADD3 R23, P0, R28, UR4, RZ ;  /* 0x000000041c177c10 */ /* 0x000fe2000ff1e0ff */
[----:B------:R-:W-:Y:S01]  /*08b0*/  UMOV UR4, URZ ;  /* 0x0000003f00047c82 */ /* 0x000fe20008000000 */
[----:B------:R-:W-:-:S02]  /*08c0*/  IADD3 R25, P4, R28, UR10, RZ ;  /* 0x0000000a1c197c10 */ /* 0x000fc4000ff9e0ff */
[----:B------:R-:W-:Y:S02]  /*08d0*/  IADD3.X R26, R31, UR5, RZ, P5, !PT ;  /* 0x000000051f1a7c10 */ /* 0x000fe4000affe4ff */
[----:B------:R-:W-:Y:S01]  /*08e0*/  IADD3.X R28, R31, UR11, RZ, P6, !PT ;  /* 0x0000000b1f1c7c10 */ /* 0x000fe2000b7fe4ff */
[----:B------:R-:W-:Y:S01]  /*08f0*/  IMAD.MOV.U32 R31, RZ, RZ, RZ ;  /* 0x000000ffff1f7224 */ /* 0x000fe200078e00ff */
[----:B------:R-:W-:Y:S02]  /*0900*/  LOP3.LUT R87, R0, 0x7, RZ, 0xc0, !PT ;  /* 0x0000000700577812 */ /* 0x000fe400078ec0ff */
[----:B------:R-:W-:Y:S02]  /*0910*/  SGXT.U32 R88, R88, 0x3 ;  /* 0x000000035858781a */ /* 0x000fe40000000000 */
[----:B------:R-:W-:Y:S02]  /*0920*/  LEA R89, R35, UR6, 0x4 ;  /* 0x0000000623597c11 */ /* 0x000fe4000f8e20ff */
[----:B------:R-:W-:-:S02]  /*0930*/  SHF.L.U64.HI R91, R32, 0x2, R91 ;  /* 0x00000002205b7819 */ /* 0x000fc4000001025b */
[----:B------:R-:W-:Y:S01]  /*0940*/  IADD3.X R27, R34, UR5, RZ, P0, !PT ;  /* 0x00000005221b7c10 */ /* 0x000fe200087fe4ff */
[----:B------:R-:W-:Y:S01]  /*0950*/  UMOV UR5, URZ ;  /* 0x0000003f00057c82 */ /* 0x000fe20008000000 */
[----:B------:R-:W-:Y:S01]  /*0960*/  IADD3.X R29, R34, UR11, RZ, P4, !PT ;  /* 0x0000000b221d7c10 */ /* 0x000fe2000a7fe4ff */
[----:B------:R-:W-:-:S06]  /*0970*/  ULDC.64 UR10, c[0x0][0x218] ;  /* 0x00008600000a7ab9 */ /* 0x000fcc0000000a00 */
.L_x_1:
[----:B0-----:R-:W0:Y:S01]  /*0980*/  LDC.64 R62, c[0x0][0x210] ;  /* 0x00008400ff3e7b82 */ /* 0x001e220000000a00 */
[----:B------:R-:W-:Y:S02]  /*0990*/  LOP3.LUT R61, R88, 0x3f, RZ, 0xc0, !PT ;  /* 0x0000003f583d7812 */ /* 0x000fe400078ec0ff */
[----:B------:R-:W-:Y:S02]  /*09a0*/  IADD3 R64, P0, R24, UR4, RZ ;  /* 0x0000000418407c10 */ /* 0x000fe4000ff1e0ff */
[----:B------:R-:W-:Y:S02]  /*09b0*/  CS2R R32, SRZ ;  /* 0x0000000000207805 */ /* 0x000fe4000001ff00 */
[----:B------:R-:W-:Y:S01]  /*09c0*/  CS2R R34, SRZ ;  /* 0x0000000000227805 */ /* 0x000fe2000001ff00 */
[----:B------:R-:W2:Y:S01]  /*09d0*/  LDG.E.EL.64 R58, desc[UR8][R56.64] ;  /* 0x00000008383a7981 */ /* 0x000ea2000c2e1b00 */
[----:B------:R-:W-:Y:S02]  /*09e0*/  IADD3.X R65, R28, UR5, RZ, P0, !PT ;  /* 0x000000051c417c10 */ /* 0x000fe400087fe4ff */
[----:B------:R-:W-:-:S02]  /*09f0*/  IADD3 R70, P0, R25, UR4, RZ ;  /* 0x0000000419467c10 */ /* 0x000fc4000ff1e0ff */
[----:B------:R-:W-:Y:S02]  /*0a00*/  CS2R R36, SRZ ;  /* 0x0000000000247805 */ /* 0x000fe4000001ff00 */
[----:B------:R-:W-:Y:S01]  /*0a10*/  CS2R R38, SRZ ;  /* 0x0000000000267805 */ /* 0x000fe2000001ff00 */
[----:B------:R1:W3:Y:S01]  /*0a20*/  @!P1 LDG.E.EF.128 R32, desc[UR8][R64.64] ;  /* 0x0000000840209981 */ /* 0x0002e2000c0e1d00 */
[----:B0-----:R-:W-:-:S06]  /*0a30*/  IMAD.WIDE.U32 R60, R61, 0x8, R62 ;  /* 0x000000083d3c7825 */ /* 0x001fcc00078e003e */
[----:B------:R-:W4:Y:S01]  /*0a40*/  LDG.E.EL.64 R60, desc[UR8][R60.64] ;  /* 0x000000083c3c7981 */ /* 0x000f22000c2e1b00 */
[----:B------:R-:W-:-:S05]  /*0a50*/  IADD3.X R71, R29, UR5, RZ, P0, !PT ;  /* 0x000000051d477c10 */ /* 0x000fca00087fe4ff */
[----:B------:R0:W2:Y:S01]  /*0a60*/  @!P2 LDG.E.EF.128 R36, desc[UR8][R70.64] ;  /* 0x000000084624a981 */ /* 0x0000a2000c0e1d00 */
[----:B------:R-:W-:-:S04]  /*0a70*/  IADD3 R93, P4, R93, 0x200, RZ ;  /* 0x000002005d5d7810 */ /* 0x000fc80007f9e0ff */
[----:B------:R-:W-:-:S04]  /*0a80*/  SHF.R.U32.HI R67, RZ, 0xc, R93 ;  /* 0x0000000cff437819 */ /* 0x000fc8000001165d */
[----:B------:R-:W-:Y:S02]  /*0a90*/  LOP3.LUT R67, R67, R90, RZ, 0xfc, !PT ;  /* 0x0000005a43437212 */ /* 0x000fe400078efcff */
[----:B-1----:R-:W-:-:S03]  /*0aa0*/  CS2R R64, SRZ ;  /* 0x0000000000407805 */ /* 0x002fc6000001ff00 */
[----:B------:R-:W-:-:S05]  /*0ab0*/  IMAD.WIDE R62, R67, 0x8, R62 ;  /* 0x00000008433e7825 */ /* 0x000fca00078e023e */
[----:B------:R-:W2:Y:S01]  /*0ac0*/  @!P3 LDG.E.EL.64 R64, desc[UR8][R62.64] ;  /* 0x000000083e40b981 */ /* 0x000ea2000c2e1b00 */
[----:B------:R-:W-:-:S06]  /*0ad0*/  CS2R R66, SRZ ;  /* 0x0000000000427805 */ /* 0x000fcc000001ff00 */
[----:B------:R-:W2:Y:S01]  /*0ae0*/  @!P3 LDG.E.EL.64 R66, desc[UR8][R62.64] ;  /* 0x000000083e42b981 */ /* 0x000ea2000c2e1b00 */
[----:B------:R-:W-:Y:S02]  /*0af0*/  CS2R R68, SRZ ;  /* 0x0000000000447805 */ /* 0x000fe4000001ff00 */
[----:B0-----:R-:W-:-:S04]  /*0b00*/  CS2R R70, SRZ ;  /* 0x0000000000467805 */ /* 0x001fc8000001ff00 */
[----:B------:R-:W2:Y:S04]  /*0b10*/  @!P3 LDG.E.EL.64 R68, desc[UR8][R62.64] ;  /* 0x000000083e44b981 */ /* 0x000ea8000c2e1b00 */
[----:B------:R-:W2:Y:S01]  /*0b20*/  @!P3 LDG.E.EL.64 R70, desc[UR8][R62.64] ;  /* 0x000000083e46b981 */ /* 0x000ea2000c2e1b00 */
[----:B------:R-:W-:-:S06]  /*0b30*/  CS2R R72, SRZ ;  /* 0x0000000000487805 */ /* 0x000fcc000001ff00 */
[----:B------:R-:W2:Y:S01]  /*0b40*/  @!P3 LDG.E.EL.64 R72, desc[UR8][R62.64] ;  /* 0x000000083e48b981 */ /* 0x000ea2000c2e1b00 */
[----:B------:R-:W-:-:S06]  /*0b50*/  CS2R R74, SRZ ;  /* 0x00000000004a7805 */ /* 0x000fcc000001ff00 */
[----:B------:R-:W2:Y:S01]  /*0b60*/  @!P3 LDG.E.EL.64 R74, desc[UR8][R62.64] ;  /* 0x000000083e4ab981 */ /* 0x000ea2000c2e1b00 */
[----:B------:R-:W-:Y:S02]  /*0b70*/  CS2R R76, SRZ ;  /* 0x00000000004c7805 */ /* 0x000fe4000001ff00 */
[----:B------:R-:W-:-:S04]  /*0b80*/  CS2R R78, SRZ ;  /* 0x00000000004e7805 */ /* 0x000fc8000001ff00 */
[----:B------:R-:W2:Y:S04]  /*0b90*/  @!P3 LDG.E.EL.64 R76, desc[UR8][R62.64] ;  /* 0x000000083e4cb981 */ /* 0x000ea8000c2e1b00 */
[----:B------:R0:W2:Y:S01]  /*0ba0*/  @!P3 LDG.E.EL.64 R78, desc[UR8][R62.64] ;  /* 0x000000083e4eb981 */ /* 0x0000a2000c2e1b00 */
[----:B------:R-:W-:Y:S01]  /*0bb0*/  BAR.SYNC.DEFER_BLOCKING 0x0 ;  /* 0x0000000000007b1d */ /* 0x000fe20000010000 */
[----:B---3--:R-:W-:Y:S02]  /*0bc0*/  SEL R99, R32, RZ, !P1 ;  /* 0x000000ff20637207 */ /* 0x008fe40004800000 */
[----:B------:R-:W-:Y:S02]  /*0bd0*/  SEL R94, R33, RZ, !P1 ;  /* 0x000000ff215e7207 */ /* 0x000fe40004800000 */
[----:B------:R-:W-:Y:S01]  /*0be0*/  SEL R96, R35, RZ, !P1 ;  /* 0x000000ff23607207 */ /* 0x000fe20004800000 */
[----:B------:R-:W-:Y:S01]  /*0bf0*/  STS [R4], R99 ;  /* 0x0000006304007388 */ /* 0x000fe20000000800 */
[----:B----4-:R-:W-:-:S04]  /*0c00*/  SHF.R.U32.HI R97, RZ, 0x1a, R61 ;  /* 0x0000001aff617819 */ /* 0x010fc8000001163d */
[----:B------:R-:W-:-:S04]  /*0c10*/  LOP3.LUT R97, R97, 0x20, RZ, 0xc0, !PT ;  /* 0x0000002061617812 */ /* 0x000fc800078ec0ff */
[----:B------:R-:W-:Y:S02]  /*0c20*/  IADD3 R60, P5, R60, R97, RZ ;  /* 0x000000613c3c7210 */ /* 0x000fe40007fbe0ff */
[----:B------:R-:W-:Y:S02]  /*0c30*/  SEL R97, R34, RZ, !P1 ;  /* 0x000000ff22617207 */ /* 0x000fe40004800000 */
[----:B--2---:R-:W-:Y:S01]  /*0c40*/  SEL R33, R36, RZ, !P2 ;  /* 0x000000ff24217207 */ /* 0x004fe20005000000 */
[----:B------:R-:W-:Y:S01]  /*0c50*/  STS [R5+0x20], R94 ;  /* 0x0000205e05007388 */ /* 0x000fe20000000800 */
[----:B------:R-:W-:Y:S02]  /*0c60*/  SEL R32, R37, RZ, !P2 ;  /* 0x000000ff25207207 */ /* 0x000fe40005000000 */
[----:B------:R-:W-:Y:S01]  /*0c70*/  SEL R35, R38, RZ, !P2 ;  /* 0x000000ff26237207 */ /* 0x000fe20005000000 */
[----:B------:R-:W-:Y:S01]  /*0c80*/  STS [R6+0x40], R97 ;  /* 0x0000406106007388 */ /* 0x000fe20000000800 */
[----:B------:R-:W-:-:S03]  /*0c90*/  SEL R34, R39, RZ, !P2 ;  /* 0x000000ff27227207 */ /* 0x000fc60005000000 */
[----:B------:R-:W-:Y:S04]  /*0ca0*/  STS [R7+0x60], R96 ;  /* 0x0000606007007388 */ /* 0x000fe80000000800 */
[----:B------:R-:W-:Y:S04]  /*0cb0*/  STS [R4+0x10], R33 ;  /* 0x0000102104007388 */ /* 0x000fe80000000800 */
[----:B------:R-:W-:Y:S04]  /*0cc0*/  STS [R5+0x30], R32 ;  /* 0x0000302005007388 */ /* 0x000fe80000000800 */
[----:B------:R-:W-:Y:S04]  /*0cd0*/  STS [R6+0x50], R35 ;  /* 0x0000502306007388 */ /* 0x000fe80000000800 */
[----:B------:R-:W-:Y:S01]  /*0ce0*/  STS [R7+0x70], R34 ;  /* 0x0000702207007388 */ /* 0x000fe20000000800 */
[----:B------:R-:W-:Y:S01]  /*0cf0*/  BAR.SYNC.DEFER_BLOCKING 0x0 ;  /* 0x0000000000007b1d */ /* 0x000fe20000010000 */
[----:B------:R-:W-:-:S04]  /*0d00*/  SHF.R.U32.HI R95, RZ, 0x1a, R59 ;  /* 0x0000001aff5f7819 */ /* 0x000fc8000001163b */
[----:B------:R-:W-:-:S04]  /*0d10*/  LOP3.LUT R95, R95, 0x20, RZ, 0xc0, !PT ;  /* 0x000000205f5f7812 */ /* 0x000fc800078ec0ff */
[----:B------:R-:W-:-:S05]  /*0d20*/  IADD3 R95, P0, R58, R95, RZ ;  /* 0x0000005f3a5f7210 */ /* 0x000fca0007f1e0ff */
[----:B------:R-:W-:Y:S01]  /*0d30*/  IMAD.X R59, RZ, RZ, R59, P0 ;  /* 0x000000ffff3b7224 */ /* 0x000fe200000e063b */
[----:B------:R-:W-:Y:S01]  /*0d40*/  LEA R58, P0, R60, R95, 0x5 ;  /* 0x0000005f3c3a7211 */ /* 0x000fe200078028ff */
[----:B------:R-:W-:Y:S04]  /*0d50*/  LDS R101, [R8] ;  /* 0x0000000008657984 */ /* 0x000fe80000000800 */
[----:B------:R-:W-:Y:S04]  /*0d60*/  LDS R100, [R10+0x800] ;  /* 0x000800000a647984 */ /* 0x000fe80000000800 */
[----:B------:R-:W-:Y:S04]  /*0d70*/  LDS R99, [R11+0x1000] ;  /* 0x001000000b637984 */ /* 0x000fe80000000800 */
[----:B------:R-:W-:Y:S04]  /*0d80*/  LDS R98, [R12+0x1800] ;  /* 0x001800000c627984 */ /* 0x000fe80000000800 */
[----:B------:R-:W-:Y:S04]  /*0d90*/  LDS R97, [R13+0x2000] ;  /* 0x002000000d617984 */ /* 0x000fe80000000800 */
[----:B------:R-:W-:Y:S04]  /*0da0*/  LDS R94, [R14+0x2800] ;  /* 0x002800000e5e7984 */ /* 0x000fe80000000800 */
[----:B------:R-:W-:Y:S04]  /*0db0*/  LDS R95, [R15+0x3000] ;  /* 0x003000000f5f7984 */ /* 0x000fe80000000800 */
[----:B------:R-:W-:Y:S01]  /*0dc0*/  LDS R96, [R16+0x3800] ;  /* 0x0038000010607984 */ /* 0x000fe20000000800 */
[----:B------:R-:W-:-:S05]  /*0dd0*/  IMAD.X R61, RZ, RZ, R61, P5 ;  /* 0x000000ffff3d7224 */ /* 0x000fca00028e063d */
[----:B------:R-:W-:Y:S01]  /*0de0*/  LEA.HI.X R59, R60, R59, R61, 0x5, P0 ;  /* 0x0000003b3c3b7211 */ /* 0x000fe200000f2c3d */
[----:B------:R-:W-:Y:S06]  /*0df0*/  BAR.SYNC.DEFER_BLOCKING 0x0 ;  /* 0x0000000000007b1d */ /* 0x000fec0000010000 */
[----:B------:R-:W-:Y:S02]  /*0e00*/  STS.64 [R9], R58 ;  /* 0x0000003a09007388 */ /* 0x000fe40000000a00 */
[----:B------:R-:W-:Y:S06]  /*0e10*/  BAR.SYNC.DEFER_BLOCKING 0x0 ;  /* 0x0000000000007b1d */ /* 0x000fec0000010000 */
[----:B------:R-:W1:Y:S04]  /*0e20*/  LDS.64 R32, [R89] ;  /* 0x0000000059207984 */ /* 0x000e680000000a00 */
[----:B------:R-:W2:Y:S01]  /*0e30*/  LDS.64 R34, [R89+0x400] ;  /* 0x0004000059227984 */ /* 0x000ea20000000a00 */
[----:B------:R-:W-:-:S03]  /*0e40*/  SEL R65, R65, RZ, !P3 ;  /* 0x000000ff41417207 */ /* 0x000fc60005800000 */
[----:B------:R-:W3:Y:S01]  /*0e50*/  LDS.64 R36, [R89+0x800] ;  /* 0x0008000059247984 */ /* 0x000ee20000000a00 */
[----:B------:R-:W-:-:S03]  /*0e60*/  SHF.R.U32.HI R61, RZ, 0x1a, R65 ;  /* 0x0000001aff3d7819 */ /* 0x000fc60000011641 */
[----:B------:R-:W4:Y:S01]  /*0e70*/  LDS.64 R38, [R89+0xc00] ;  /* 0x000c000059267984 */ /* 0x000f220000000a00 */
[----:B0-----:R-:W-:Y:S02]  /*0e80*/  SEL R62, R64, RZ, !P3 ;  /* 0x000000ff403e7207 */ /* 0x001fe40005800000 */
[----:B------:R-:W-:Y:S02]  /*0e90*/  LOP3.LUT R61, R61, 0x20, RZ, 0xc0, !PT ;  /* 0x000000203d3d7812 */ /* 0x000fe400078ec0ff */
[----:B------:R-:W-:Y:S02]  /*0ea0*/  SEL R102, R67, RZ, !P3 ;  /* 0x000000ff43667207 */ /* 0x000fe40005800000 */
[----:B------:R-:W-:Y:S02]  /*0eb0*/  IADD3 R61, P5, R61, R62, RZ ;  /* 0x0000003e3d3d7210 */ /* 0x000fe40007fbe0ff */
[----:B------:R-:W-:-:S03]  /*0ec0*/  SHF.R.U32.HI R60, RZ, 0x1a, R102 ;  /* 0x0000001aff3c7819 */ /* 0x000fc60000011666 */
[----:B------:R-:W-:Y:S01]  /*0ed0*/  IMAD.X R65, RZ, RZ, R65, P5 ;  /* 0x000000ffff417224 */ /* 0x000fe200028e0641 */
[----:B------:R-:W-:Y:S02]  /*0ee0*/  SEL R67, R66, RZ, !P3 ;  /* 0x000000ff42437207 */ /* 0x000fe40005800000 */
[----:B------:R-:W-:-:S04]  /*0ef0*/  LOP3.LUT R64, R60, 0x20, RZ, 0xc0, !PT ;  /* 0x000000203c407812 */ /* 0x000fc800078ec0ff */
[----:B------:R-:W-:Y:S02]  /*0f00*/  IADD3 R64, P0, R64, R67, RZ ;  /* 0x0000004340407210 */ /* 0x000fe40007f1e0ff */
[----:B-1----:R-:W-:-:S04]  /*0f10*/  LEA R59, P6, R32, UR10, 0x2 ;  /* 0x0000000a203b7c11 */ /* 0x002fc8000f8c10ff */
[----:B------:R-:W-:Y:S02]  /*0f20*/  LEA.HI.X R62, R32, UR11, R33, 0x2, P6 ;  /* 0x0000000b203e7c11 */ /* 0x000fe4000b0f1421 */
[C---:B------:R-:W-:Y:S01]  /*0f30*/  LEA R59, P5, R61.reuse, R59, 0xc ;  /* 0x0000003b3d3b7211 */ /* 0x040fe200078a60ff */
[----:B------:R-:W0:Y:S03]  /*0f40*/  LDS.64 R32, [R89+0x1000] ;  /* 0x0010000059207984 */ /* 0x000e260000000a00 */
[----:B------:R-:W-:Y:S02]  /*0f50*/  LEA.HI.X R62, R61, R62, R65, 0xc, P5 ;  /* 0x0000003e3d3e7211 */ /* 0x000fe400028f6441 */
[----:B--2---:R-:W-:Y:S02]  /*0f60*/  LEA R61, P6, R34, UR10, 0x2 ;  /* 0x0000000a223d7c11 */ /* 0x004fe4000f8c10ff */
[----:B------:R-:W-:-:S02]  /*0f70*/  SEL R60, R69, RZ, !P3 ;  /* 0x000000ff453c7207 */ /* 0x000fc40005800000 */
[----:B------:R-:W-:Y:S01]  /*0f80*/  LEA.HI.X R66, R34, UR11, R35, 0x2, P6 ;  /* 0x0000000b22427c11 */ /* 0x000fe2000b0f1423 */
[----:B------:R-:W-:Y:S01]  /*0f90*/  IMAD.X R35, RZ, RZ, R102, P0 ;  /* 0x000000ffff237224 */ /* 0x000fe200000e0666 */
[C---:B------:R-:W-:Y:S02]  /*0fa0*/  LEA R61, P6, R64.reuse, R61, 0xc ;  /* 0x0000003d403d7211 */ /* 0x040fe400078c60ff */
[----:B------:R-:W-:Y:S02]  /*0fb0*/  SHF.R.U32.HI R63, RZ, 0x1a, R60 ;  /* 0x0000001aff3f7819 */ /* 0x000fe4000001163c */
[----:B------:R-:W-:Y:S02]  /*0fc0*/  SEL R58, R71, RZ, !P3 ;  /* 0x000000ff473a7207 */ /* 0x000fe40005800000 */
[----:B------:R-:W-:Y:S02]  /*0fd0*/  LEA.HI.X R66, R64, R66, R35, 0xc, P6 ;  /* 0x0000004240427211 */ /* 0x000fe400030f6423 */
[----:B------:R-:W1:Y:S01]  /*0fe0*/  LDS.64 R34, [R89+0x1400] ;  /* 0x0014000059227984 */ /* 0x000e620000000a00 */
[----:B------:R-:W-:-:S02]  /*0ff0*/  SEL R68, R68, RZ, !P3 ;  /* 0x000000ff44447207 */ /* 0x000fc40005800000 */
[----:B------:R-:W-:Y:S02]  /*1000*/  LOP3.LUT R63, R63, 0x20, RZ, 0xc0, !PT ;  /* 0x000000203f3f7812 */ /* 0x000fe400078ec0ff */
[----:B------:R-:W-:Y:S02]  /*1010*/  SHF.R.U32.HI R71, RZ, 0x1a, R58 ;  /* 0x0000001aff477819 */ /* 0x000fe4000001163a */
[----:B------:R-:W-:Y:S02]  /*1020*/  IADD3 R63, P5, R63, R68, RZ ;  /* 0x000000443f3f7210 */ /* 0x000fe40007fbe0ff */
[----:B------:R-:W-:Y:S02]  /*1030*/  SEL R70, R70, RZ, !P3 ;  /* 0x000000ff46467207 */ /* 0x000fe40005800000 */
[----:B------:R-:W-:Y:S02]  /*1040*/  LOP3.LUT R71, R71, 0x20, RZ, 0xc0, !PT ;  /* 0x0000002047477812 */ /* 0x000fe400078ec0ff */
[----:B---3--:R-:W-:Y:S01]  /*1050*/  LEA R67, P6, R36, UR10, 0x2 ;  /* 0x0000000a24437c11 */ /* 0x008fe2000f8c10ff */
[----:B------:R-:W-:Y:S01]  /*1060*/  IMAD.X R60, RZ, RZ, R60, P5 ;  /* 0x000000ffff3c7224 */ /* 0x000fe200028e063c */
[----:B------:R-:W-:-:S02]  /*1070*/  IADD3 R71, P0, R71, R70, RZ ;  /* 0x0000004647477210 */ /* 0x000fc40007f1e0ff */
[----:B------:R-:W-:Y:S02]  /*1080*/  LEA.HI.X R68, R36, UR11, R37, 0x2, P6 ;  /* 0x0000000b24447c11 */ /* 0x000fe4000b0f1425 */
[----:B----4-:R-:W-:Y:S01]  /*1090*/  LEA R65, P6, R38, UR10, 0x2 ;  /* 0x0000000a26417c11 */ /* 0x010fe2000f8c10ff */
[----:B------:R-:W2:Y:S01]  /*10a0*/  LDS.64 R36, [R89+0x1800] ;  /* 0x0018000059247984 */ /* 0x000ea20000000a00 */
[----:B------:R-:W-:Y:S02]  /*10b0*/  LEA R67, P5, R63, R67, 0xc ;  /* 0x000000433f437211 */ /* 0x000fe400078a60ff */
[----:B------:R-:W-:Y:S02]  /*10c0*/  SEL R102, R72, RZ, !P3 ;  /* 0x000000ff48667207 */ /* 0x000fe40005800000 */
[----:B------:R-:W-:Y:S01]  /*10d0*/  SEL R72, R73, RZ, !P3 ;  /* 0x000000ff49487207 */ /* 0x000fe20005800000 */
[----:B------:R-:W-:Y:S01]  /*10e0*/  IMAD.X R73, RZ, RZ, R58, P0 ;  /* 0x000000ffff497224 */ /* 0x000fe200000e063a */
[----:B------:R-:W-:-:S02]  /*10f0*/  LEA.HI.X R64, R38, UR11, R39, 0x2, P6 ;  /* 0x0000000b26407c11 */ /* 0x000fc4000b0f1427 */
[----:B------:R-:W-:Y:S02]  /*1100*/  LEA.HI.X R68, R63, R68, R60, 0xc, P5 ;  /* 0x000000443f447211 */ /* 0x000fe400028f643c */
[----:B------:R-:W-:Y:S02]  /*1110*/  IADD3 R58, P6, R61, R92, RZ ;  /* 0x0000005c3d3a7210 */ /* 0x000fe40007fde0ff */
[----:B------:R-:W3:Y:S01]  /*1120*/  LDS.64 R60, [R89+0x1c00] ;  /* 0x001c0000593c7984 */ /* 0x000ee20000000a00 */
[----:B------:R-:W-:Y:S02]  /*1130*/  SHF.R.U32.HI R69, RZ, 0x1a, R72 ;  /* 0x0000001aff457819 */ /* 0x000fe40000011648 */
[----:B------:R-:W-:Y:S02]  /*1140*/  IADD3 R38, P5, R59, R92, RZ ;  /* 0x0000005c3b267210 */ /* 0x000fe40007fbe0ff */
[----:B------:R-:W-:Y:S01]  /*1150*/  LOP3.LUT R69, R69, 0x20, RZ, 0xc0, !PT ;  /* 0x0000002045457812 */ /* 0x000fe200078ec0ff */
[----:B------:R-:W-:Y:S01]  /*1160*/  IMAD.X R59, R66, 0x1, R91, P6 ;  /* 0x00000001423b7824 */ /* 0x000fe200030e065b */
[----:B------:R-:W-:-:S02]  /*1170*/  SEL R103, R74, RZ, !P3 ;  /* 0x000000ff4a677207 */ /* 0x000fc40005800000 */
[----:B------:R-:W-:Y:S01]  /*1180*/  SEL R74, R75, RZ, !P3 ;  /* 0x000000ff4b4a7207 */ /* 0x000fe20005800000 */
[----:B------:R-:W-:Y:S01]  /*1190*/  IMAD.X R39, R62, 0x1, R91, P5 ;  /* 0x000000013e277824 */ /* 0x000fe200028e065b */
[----:B------:R-:W-:Y:S02]  /*11a0*/  IADD3 R69, P6, R69, R102, RZ ;  /* 0x0000006645457210 */ /* 0x000fe40007fde0ff */
[C---:B0-----:R-:W-:Y:S02]  /*11b0*/  LEA R63, P5, R32.reuse, UR10, 0x2 ;  /* 0x0000000a203f7c11 */ /* 0x041fe4000f8a10ff */
[----:B------:R-:W-:Y:S01]  /*11c0*/  SHF.R.U32.HI R70, RZ, 0x1a, R74 ;  /* 0x0000001aff467819 */ /* 0x000fe2000001164a */
[----:B------:R-:W-:Y:S01]  /*11d0*/  IMAD.X R72, RZ, RZ, R72, P6 ;  /* 0x000000ffff487224 */ /* 0x000fe200030e0648 */
[----:B------:R-:W-:Y:S02]  /*11e0*/  LEA R65, P0, R71, R65, 0xc ;  /* 0x0000004147417211 */ /* 0x000fe400078060ff */
[----:B------:R-:W-:-:S02]  /*11f0*/  LEA.HI.X R66, R32, UR11, R33, 0x2, P5 ;  /* 0x0000000b20427c11 */ /* 0x000fc4000a8f1421 */
[----:B------:R-:W-:Y:S02]  /*1200*/  LEA R63, P6, R69, R63, 0xc ;  /* 0x0000003f453f7211 */ /* 0x000fe400078c60ff */
[----:B------:R-:W-:Y:S02]  /*1210*/  LOP3.LUT R70, R70, 0x20, RZ, 0xc0, !PT ;  /* 0x0000002046467812 */ /* 0x000fe400078ec0ff */
[----:B------:R-:W-:Y:S02]  /*1220*/  IADD3 R32, P5, R67, R92, RZ ;  /* 0x0000005c43207210 */ /* 0x000fe40007fbe0ff */
[----:B------:R-:W-:Y:S02]  /*1230*/  LEA.HI.X R62, R71, R64, R73, 0xc, P0 ;  /* 0x00000040473e7211 */ /* 0x000fe400000f6449 */
[----:B------:R-:W-:Y:S01]  /*1240*/  LEA.HI.X R66, R69, R66, R72, 0xc, P6 ;  /* 0x0000004245427211 */ /* 0x000fe200030f6448 */
[----:B------:R-:W-:Y:S01]  /*1250*/  IMAD.X R33, R68, 0x1, R91, P5 ;  /* 0x0000000144217824 */ /* 0x000fe200028e065b */
[----:B------:R-:W-:-:S02]  /*1260*/  IADD3 R70, P0, R70, R103, RZ ;  /* 0x0000006746467210 */ /* 0x000fc40007f1e0ff */
[C---:B-1----:R-:W-:Y:S02]  /*1270*/  LEA R67, P6, R34.reuse, UR10, 0x2 ;  /* 0x0000000a22437c11 */ /* 0x042fe4000f8c10ff */
[----:B------:R-:W-:Y:S02]  /*1280*/  SEL R77, R77, RZ, !P3 ;  /* 0x000000ff4d4d7207 */ /* 0x000fe40005800000 */
[----:B------:R-:W-:Y:S02]  /*1290*/  IADD3 R64, P5, R65, R92, RZ ;  /* 0x0000005c41407210 */ /* 0x000fe40007fbe0ff */
[----:B------:R-:W-:Y:S01]  /*12a0*/  LEA.HI.X R34, R34, UR11, R35, 0x2, P6 ;  /* 0x0000000b22227c11 */ /* 0x000fe2000b0f1423 */
[----:B------:R-:W-:Y:S01]  /*12b0*/  IMAD.X R35, RZ, RZ, R74, P0 ;  /* 0x000000ffff237224 */ /* 0x000fe200000e064a */
[----:B------:R-:W-:Y:S01]  /*12c0*/  SEL R68, R78, RZ, !P3 ;  /* 0x000000ff4e447207 */ /* 0x000fe20005800000 */
[----:B------:R-:W-:Y:S01]  /*12d0*/  IMAD.X R65, R62, 0x1, R91, P5 ;  /* 0x000000013e417824 */ /* 0x000fe200028e065b */
[----:B------:R-:W-:-:S02]  /*12e0*/  SHF.R.U32.HI R71, RZ, 0x1a, R77 ;  /* 0x0000001aff477819 */ /* 0x000fc4000001164d */
[----:B------:R-:W-:Y:S02]  /*12f0*/  LEA R67, P0, R70, R67, 0xc ;  /* 0x0000004346437211 */ /* 0x000fe400078060ff */
[----:B------:R-:W-:Y:S02]  /*1300*/  SEL R78, R79, RZ, !P3 ;  /* 0x000000ff4f4e7207 */ /* 0x000fe40005800000 */
[----:B------:R-:W-:Y:S02]  /*1310*/  IADD3 R62, P5, R63, R92, RZ ;  /* 0x0000005c3f3e7210 */ /* 0x000fe40007fbe0ff */
[----:B------:R-:W-:Y:S02]  /*1320*/  SEL R76, R76, RZ, !P3 ;  /* 0x000000ff4c4c7207 */ /* 0x000fe40005800000 */
[----:B------:R-:W-:Y:S02]  /*1330*/  LOP3.LUT R71, R71, 0x20, RZ, 0xc0, !PT ;  /* 0x0000002047477812 */ /* 0x000fe400078ec0ff */
[----:B------:R-:W-:-:S02]  /*1340*/  LEA.HI.X R74, R70, R34, R35, 0xc, P0 ;  /* 0x00000022464a7211 */ /* 0x000fc400000f6423 */
[----:B------:R-:W-:Y:S02]  /*1350*/  SHF.R.U32.HI R69, RZ, 0x1a, R78 ;  /* 0x0000001aff457819 */ /* 0x000fe4000001164e */
[----:B--2---:R-:W-:Y:S01]  /*1360*/  LEA R34, P0, R36, UR10, 0x2 ;  /* 0x0000000a24227c11 */ /* 0x004fe2000f8010ff */
[----:B------:R-:W-:Y:S01]  /*1370*/  IMAD.X R63, R66, 0x1, R91, P5 ;  /* 0x00000001423f7824 */ /* 0x000fe200028e065b */
[----:B------:R-:W-:Y:S02]  /*1380*/  IADD3 R71, P5, R71, R76, RZ ;  /* 0x0000004c47477210 */ /* 0x000fe40007fbe0ff */
[----:B------:R-:W-:Y:S02]  /*1390*/  LOP3.LUT R69, R69, 0x20, RZ, 0xc0, !PT ;  /* 0x0000002045457812 */ /* 0x000fe400078ec0ff */
[----:B------:R-:W-:Y:S01]  /*13a0*/  LEA.HI.X R76, R36, UR11, R37, 0x2, P0 ;  /* 0x0000000b244c7c11 */ /* 0x000fe200080f1425 */
[----:B------:R-:W-:Y:S01]  /*13b0*/  IMAD.MOV.U32 R66, RZ, RZ, RZ ;  /* 0x000000ffff427224 */ /* 0x000fe200078e00ff */
[----:B---3--:R-:W-:Y:S01]  /*13c0*/  LEA R35, P0, R60, UR10, 0x2 ;  /* 0x0000000a3c237c11 */ /* 0x008fe2000f8010ff */
[----:B------:R-:W-:Y:S01]  /*13d0*/  IMAD.X R36, RZ, RZ, R77, P5 ;  /* 0x000000ffff247224 */ /* 0x000fe200028e064d */
[----:B------:R-:W-:-:S02]  /*13e0*/  IADD3 R69, P6, R69, R68, RZ ;  /* 0x0000004445457210 */ /* 0x000fc40007fde0ff */
[----:B------:R-:W-:Y:S01]  /*13f0*/  LEA.HI.X R60, R60, UR11, R61, 0x2, P0 ;  /* 0x0000000b3c3c7c11 */ /* 0x000fe200080f143d */
[----:B------:R-:W-:Y:S01]  /*1400*/  IMAD.MOV.U32 R68, RZ, RZ, RZ ;  /* 0x000000ffff447224 */ /* 0x000fe200078e00ff */
[----:B------:R-:W-:Y:S01]  /*1410*/  LEA R37, P0, R71, R34, 0xc ;  /* 0x0000002247257211 */ /* 0x000fe200078060ff */
[----:B------:R0:W2:Y:S01]  /*1420*/  @!P3 LDG.E.EL R66, desc[UR8][R38.64] ;  /* 0x000000082642b981 */ /* 0x0000a2000c2e1900 */
[----:B------:R-:W-:Y:S01]  /*1430*/  IMAD.MOV.U32 R70, RZ, RZ, RZ ;  /* 0x000000ffff467224 */ /* 0x000fe200078e00ff */
[----:B------:R-:W-:Y:S02]  /*1440*/  LEA R35, P5, R69, R35, 0xc ;  /* 0x0000002345237211 */ /* 0x000fe400078a60ff */
[----:B------:R-:W-:Y:S01]  /*1450*/  LEA.HI.X R76, R71, R76, R36, 0xc, P0 ;  /* 0x0000004c474c7211 */ /* 0x000fe200000f6424 */
[----:B------:R1:W3:Y:S01]  /*1460*/  @!P3 LDG.E.EL R68, desc[UR8][R58.64] ;  /* 0x000000083a44b981 */ /* 0x0002e2000c2e1900 */
[----:B------:R-:W-:Y:S01]  /*1470*/  IADD3 R36, P0, R67, R92, RZ ;  /* 0x0000005c43247210 */ /* 0x000fe20007f1e0ff */
[----:B------:R-:W-:-:S02]  /*1480*/  IMAD.MOV.U32 R72, RZ, RZ, RZ ;  /* 0x000000ffff487224 */ /* 0x000fc400078e00ff */
[----:B------:R4:W3:Y:S01]  /*1490*/  @!P3 LDG.E.EL R70, desc[UR8][R32.64] ;  /* 0x000000082046b981 */ /* 0x0008e2000c2e1900 */
[----:B0-----:R-:W-:Y:S02]  /*14a0*/  IMAD.X R39, RZ, RZ, R78, P6 ;  /* 0x000000ffff277224 */ /* 0x001fe400030e064e */
[----:B------:R-:W-:Y:S01]  /*14b0*/  IMAD.MOV.U32 R38, RZ, RZ, RZ ;  /* 0x000000ffff267224 */ /* 0x000fe200078e00ff */
[----:B------:R0:W3:Y:S02]  /*14c0*/  @!P3 LDG.E.EL R72, desc[UR8][R64.64] ;  /* 0x000000084048b981 */ /* 0x0000e4000c2e1900 */
[----:B-1----:R-:W-:Y:S02]  /*14d0*/  LEA.HI.X R58, R69, R60, R39, 0xc, P5 ;  /* 0x0000003c453a7211 */ /* 0x002fe400028f6427 */
[----:B------:R-:W-:Y:S01]  /*14e0*/  IADD3 R34, P5, R37, R92, RZ ;  /* 0x0000005c25227210 */ /* 0x000fe20007fbe0ff */
[--C-:B------:R-:W-:Y:S01]  /*14f0*/  IMAD.X R37, R74, 0x1, R91.reuse, P0 ;  /* 0x000000014a257824 */ /* 0x100fe200000e065b */
[----:B----4-:R-:W-:Y:S01]  /*1500*/  IADD3 R32, P0, R35, R92, RZ ;  /* 0x0000005c23207210 */ /* 0x010fe20007f1e0ff */
[----:B------:R-:W-:Y:S01]  /*1510*/  IMAD.MOV.U32 R74, RZ, RZ, RZ ;  /* 0x000000ffff4a7224 */ /* 0x000fe200078e00ff */
[----:B------:R1:W4:Y:S01]  /*1520*/  @!P3 LDG.E.EL R38, desc[UR8][R62.64] ;  /* 0x000000083e26b981 */ /* 0x000322000c2e1900 */
[----:B------:R-:W-:-:S02]  /*1530*/  IMAD.X R35, R76, 0x1, R91, P5 ;  /* 0x000000014c237824 */ /* 0x000fc400028e065b */
[----:B0-----:R-:W-:Y:S02]  /*1540*/  IMAD.MOV.U32 R64, RZ, RZ, RZ ;  /* 0x000000ffff407224 */ /* 0x001fe400078e00ff */
[----:B------:R-:W-:Y:S01]  /*1550*/  IMAD.MOV.U32 R76, RZ, RZ, RZ ;  /* 0x000000ffff4c7224 */ /* 0x000fe200078e00ff */
[----:B------:R-:W4:Y:S01]  /*1560*/  @!P3 LDG.E.EL R74, desc[UR8][R34.64] ;  /* 0x00000008224ab981 */ /* 0x000f22000c2e1900 */
[----:B------:R-:W-:-:S03]  /*1570*/  IMAD.X R33, R58, 0x1, R91, P0 ;  /* 0x000000013a217824 */ /* 0x000fc600000e065b */
[----:B------:R-:W4:Y:S04]  /*1580*/  @!P3 LDG.E.EL R64, desc[UR8][R36.64] ;  /* 0x000000082440b981 */ /* 0x000f28000c2e1900 */
[----:B------:R-:W4:Y:S01]  /*1590*/  @!P3 LDG.E.EL R76, desc[UR8][R32.64] ;  /* 0x00000008204cb981 */ /* 0x000f22000c2e1900 */
[----:B------:R-:W-:-:S04]  /*15a0*/  ISETP.NE.U32.AND P0, PT, RZ, UR4, PT ;  /* 0x00000004ff007c0c */ /* 0x000fc8000bf05070 */
[----:B------:R-:W-:Y:S02]  /*15b0*/  ISETP.NE.AND.EX P0, PT, RZ, UR5, PT, P0 ;  /* 0x00000005ff007c0c */ /* 0x000fe4000bf05300 */
[----:B------:R-:W-:Y:S01]  /*15c0*/  CS2R R78, SRZ ;  /* 0x00000000004e7805 */ /* 0x000fe2000001ff00 */
[----:B------:R-:W-:Y:S02]  /*15d0*/  IMAD.MOV.U32 R102, RZ, RZ, RZ ;  /* 0x000000ffff667224 */ /* 0x000fe400078e00ff */
[----:B------:R-:W-:Y:S02]  /*15e0*/  IMAD.MOV.U32 R104, RZ, RZ, RZ ;  /* 0x000000ffff687224 */ /* 0x000fe400078e00ff */
[----:B------:R-:W-:Y:S02]  /*15f0*/  IMAD.MOV.U32 R106, RZ, RZ, RZ ;  /* 0x000000ffff6a7224 */ /* 0x000fe400078e00ff */
[----:B-1----:R-:W-:Y:S02]  /*1600*/  IMAD.MOV.U32 R62, RZ, RZ, 0x3f800000 ;  /* 0x3f800000ff3e7424 */ /* 0x002fe400078e00ff */
[----:B------:R-:W-:-:S02]  /*1610*/  IMAD.MOV.U32 R63, RZ, RZ, 0x3f800000 ;  /* 0x3f800000ff3f7424 */ /* 0x000fc400078e00ff */
[----:B------:R-:W-:Y:S02]  /*1620*/  IMAD.MOV.U32 R65, RZ, RZ, 0x3f800000 ;  /* 0x3f800000ff417424 */ /* 0x000fe400078e00ff */
[----:B------:R-:W-:Y:S02]  /*1630*/  IMAD.MOV.U32 R67, RZ, RZ, 0x3f800000 ;  /* 0x3f800000ff437424 */ /* 0x000fe400078e00ff */
[----:B------:R-:W-:Y:S02]  /*1640*/  IMAD.MOV.U32 R69, RZ, RZ, 0x3f800000 ;  /* 0x3f800000ff457424 */ /* 0x000fe400078e00ff */
[--C-:B--2--5:R-:W-:Y:S01]  /*1650*/  FADD R58, R66, R3.reuse ;  /* 0x00000003423a7221 */ /* 0x124fe20000000000 */
[--C-:B---3--:R-:W-:Y:S01]  /*1660*/  FADD R39, R68, R3.reuse ;  /* 0x0000000344277221 */ /* 0x108fe20000000000 */
[--C-:B------:R-:W-:Y:S01]  /*1670*/  FADD R60, R70, R3.reuse ;  /* 0x00000003463c7221 */ /* 0x100fe20000000000 */
[----:B------:R-:W-:Y:S01]  /*1680*/  FADD R59, R72, R3 ;  /* 0x00000003483b7221 */ /* 0x000fe20000000000 */
[----:B------:R-:W-:Y:S01]  /*1690*/  FADD R58, R101, R58 ;  /* 0x0000003a653a7221 */ /* 0x000fe20000000000 */
[----:B------:R-:W-:Y:S01]  /*16a0*/  FADD R100, R100, R39 ;  /* 0x0000002764647221 */ /* 0x000fe20000000000 */
[----:B------:R-:W-:Y:S01]  /*16b0*/  FADD R60, R99, R60 ;  /* 0x0000003c633c7221 */ /* 0x000fe20000000000 */
[----:B------:R-:W-:Y:S01]  /*16c0*/  FADD R98, R98, R59 ;  /* 0x0000003b62627221 */ /* 0x000fe20000000000 */
[--C-:B----4-:R-:W-:Y:S01]  /*16d0*/  FADD R38, R38, R3.reuse ;  /* 0x0000000326267221 */ /* 0x110fe20000000000 */
[--C-:B------:R-:W-:Y:S01]  /*16e0*/  FADD R72, R74, R3.reuse ;  /* 0x000000034a487221 */ /* 0x100fe20000000000 */
[--C-:B------:R-:W-:Y:S01]  /*16f0*/  FADD R35, R64, R3.reuse ;  /* 0x0000000340237221 */ /* 0x100fe20000000000 */
[----:B------:R-:W-:Y:S01]  /*1700*/  FADD R33, R76, R3 ;  /* 0x000000034c217221 */ /* 0x000fe20000000000 */
[----:B------:R-:W-:-:S02]  /*1710*/  FADD R70, R97, R38 ;  /* 0x0000002661467221 */ /* 0x000fc40000000000 */
[----:B------:R-:W-:Y:S01]  /*1720*/  FADD R94, R94, R35 ;  /* 0x000000235e5e7221 */ /* 0x000fe20000000000 */
[----:B------:R-:W-:Y:S01]  /*1730*/  FADD R72, R95, R72 ;  /* 0x000000485f487221 */ /* 0x000fe20000000000 */
[----:B------:R-:W-:Y:S01]  /*1740*/  FADD R96, R96, R33 ;  /* 0x0000002160607221 */ /* 0x000fe20000000000 */
[----:B------:R-:W-:Y:S02]  /*1750*/  IMAD.MOV.U32 R95, RZ, RZ, RZ ;  /* 0x000000ffff5f7224 */ /* 0x000fe400078e00ff */
[----:B------:R-:W-:Y:S02]  /*1760*/  IMAD.MOV.U32 R97, RZ, RZ, RZ ;  /* 0x000000ffff617224 */ /* 0x000fe400078e00ff */
[----:B------:R-:W-:Y:S02]  /*1770*/  IMAD.MOV.U32 R99, RZ, RZ, RZ ;  /* 0x000000ffff637224 */ /* 0x000fe400078e00ff */
[----:B------:R-:W-:Y:S02]  /*1780*/  IMAD.MOV.U32 R64, RZ, RZ, 0x3f800000 ;  /* 0x3f800000ff407424 */ /* 0x000fe400078e00ff */
[----:B------:R-:W-:-:S02]  /*1790*/  IMAD.MOV.U32 R66, RZ, RZ, 0x3f800000 ;  /* 0x3f800000ff427424 */ /* 0x000fc400078e00ff */
[----:B------:R-:W-:Y:S02]  /*17a0*/  IMAD.MOV.U32 R68, RZ, RZ, 0x3f800000 ;  /* 0x3f800000ff447424 */ /* 0x000fe400078e00ff */
[----:B------:R-:W-:Y:S02]  /*17b0*/  IMAD.MOV.U32 R59, RZ, RZ, R58 ;  /* 0x000000ffff3b7224 */ /* 0x000fe400078e003a */
[----:B------:R-:W-:Y:S02]  /*17c0*/  IMAD.MOV.U32 R61, RZ, RZ, R100 ;  /* 0x000000ffff3d7224 */ /* 0x000fe400078e0064 */
[----:B------:R-:W-:Y:S02]  /*17d0*/  IMAD.MOV.U32 R71, RZ, RZ, R60 ;  /* 0x000000ffff477224 */ /* 0x000fe400078e003c */
[----:B------:R-:W-:Y:S02]  /*17e0*/  IMAD.MOV.U32 R73, RZ, RZ, R98 ;  /* 0x000000ffff497224 */ /* 0x000fe400078e0062 */
[----:B------:R-:W-:-:S02]  /*17f0*/  IMAD.MOV.U32 R74, RZ, RZ, R70 ;  /* 0x000000ffff4a7224 */ /* 0x000fc400078e0046 */
[----:B------:R-:W-:Y:S02]  /*1800*/  IMAD.MOV.U32 R75, RZ, RZ, R94 ;  /* 0x000000ffff4b7224 */ /* 0x000fe400078e005e */
[----:B------:R-:W-:Y:S02]  /*1810*/  IMAD.MOV.U32 R76, RZ, RZ, R72 ;  /* 0x000000ffff4c7224 */ /* 0x000fe400078e0048 */
[----:B------:R-:W-:Y:S01]  /*1820*/  IMAD.MOV.U32 R77, RZ, RZ, R96 ;  /* 0x000000ffff4d7224 */ /* 0x000fe200078e0060 */
[----:B------:R-:W-:Y:S06]  /*1830*/  @!P0 BRA `(.L_x_0) ;  /* 0x0000000400c08947 */ /* 0x000fec0003800000 */
[----:B------:R-:W-:Y:S01]  /*1840*/  FADD R62, R31, 1 ;  /* 0x3f8000001f3e7421 */ /* 0x000fe20000000000 */
[----:B------:R-:W-:Y:S01]  /*1850*/  FADD R38, R58, -R55 ;  /* 0x800000373a267221 */ /* 0x000fe20000000000 */
[----:B------:R-:W-:Y:S01]  /*1860*/  FADD R63, R40, 1 ;  /* 0x3f800000283f7421 */ /* 0x000fe20000000000 */
[----:B------:R-:W-:Y:S01]  /*1870*/  FADD R37, R100, -R80 ;  /* 0x8000005064257221 */ /* 0x000fe20000000000 */
[----:B------:R-:W-:Y:S01]  /*1880*/  FMUL R39, R62, 0.25 ;  /* 0x3e8000003e277820 */ /* 0x000fe20000400000 */
[----:B------:R-:W-:Y:S01]  /*1890*/  FMUL R59, R38, 0.25 ;  /* 0x3e800000263b7820 */ /* 0x000fe20000400000 */
[C---:B------:R-:W-:Y:S01]  /*18a0*/  FSETP.GEU.AND P0, PT, |R62|.reuse, 1.175494350822287508e-38, PT ;  /* 0x008000003e00780b */ /* 0x040fe20003f0e200 */
[----:B------:R-:W-:Y:S01]  /*18b0*/  FMUL R74, R63, 0.25 ;  /* 0x3e8000003f4a7820 */ /* 0x000fe20000400000 */
[----:B------:R-:W-:Y:S01]  /*18c0*/  FSETP.GT.AND P5, PT, |R62|, 8.50705917302346158658e+37, PT ;  /* 0x7e8000003e00780b */ /* 0x000fe20003fa4200 */
[----:B------:R-:W-:Y:S01]  /*18d0*/  FMUL R76, R37, 0.25 ;  /* 0x3e800000254c7820 */ /* 0x000fe20000400000 */
[----:B------:R-:W-:Y:S01]  /*18e0*/  FADD R64, R41, 1 ;  /* 0x3f80000029407421 */ /* 0x000fe20000000000 */
[----:B------:R-:W-:Y:S01]  /*18f0*/  FADD R36, R60, -R81 ;  /* 0x800000513c247221 */ /* 0x000fe20000000000 */
[----:B------:R-:W-:Y:S01]  /*1900*/  FSEL R39, R39, R62, P5 ;  /* 0x0000003e27277208 */ /* 0x000fe20002800000 */
[----:B------:R-:W-:Y:S01]  /*1910*/  FADD R65, R42, 1 ;  /* 0x3f8000002a417421 */ /* 0x000fe20000000000 */
[----:B------:R-:W-:Y:S01]  /*1920*/  FSEL R59, R59, R38, P5 ;  /* 0x000000263b3b7208 */ /* 0x000fe20002800000 */
[----:B------:R-:W-:Y:S01]  /*1930*/  FMUL R71, R64, 0.25 ;  /* 0x3e80000040477820 */ /* 0x000fe20000400000 */
[C---:B------:R-:W-:Y:S01]  /*1940*/  FSETP.GEU.AND P6, PT, |R63|.reuse, 1.175494350822287508e-38, PT ;  /* 0x008000003f00780b */ /* 0x040fe20003fce200 */
[----:B------:R-:W-:Y:S01]  /*1950*/  FMUL R73, R36, 0.25 ;  /* 0x3e80000024497820 */ /* 0x000fe20000400000 */
[----:B------:R-:W-:Y:S01]  /*1960*/  FSETP.GT.AND P5, PT, |R63|, 8.50705917302346158658e+37, PT ;  /* 0x7e8000003f00780b */ /* 0x000fe20003fa4200 */
[----:B------:R-:W-:Y:S01]  /*1970*/  @!P0 FMUL R39, R39, 16777216 ;  /* 0x4b80000027278820 */ /* 0x000fe20000400000 */
[----:B------:R-:W-:Y:S01]  /*1980*/  @!P0 FMUL R59, R59, 16777216 ;  /* 0x4b8000003b3b8820 */ /* 0x000fe20000400000 */
[----:B------:R-:W-:Y:S01]  /*1990*/  FADD R35, R98, -R82 ;  /* 0x8000005262237221 */ /* 0x000fe20000000000 */
[----:B------:R-:W-:Y:S01]  /*19a0*/  FSEL R61, R74, R63, P5 ;  /* 0x0000003f4a3d7208 */ /* 0x000fe20002800000 */
[----:B------:R-:W-:Y:S01]  /*19b0*/  FMUL R78, R65, 0.25 ;  /* 0x3e800000414e7820 */ /* 0x000fe20000400000 */
[----:B------:R-:W-:Y:S01]  /*19c0*/  FSEL R76, R76, R37, P5 ;  /* 0x000000254c4c7208 */ /* 0x000fe20002800000 */
[----:B------:R-:W-:Y:S01]  /*19d0*/  FMUL R102, R35, 0.25 ;  /* 0x3e80000023667820 */ /* 0x000fe20000400000 */
[C---:B------:R-:W-:Y:S01]  /*19e0*/  FSETP.GT.AND P5, PT, |R64|.reuse, 8.50705917302346158658e+37, PT ;  /* 0x7e8000004000780b */ /* 0x040fe20003fa4200 */
[----:B------:R-:W-:Y:S01]  /*19f0*/  FADD R66, R43, 1 ;  /* 0x3f8000002b427421 */ /* 0x000fe20000000000 */
[----:B------:R-:W-:Y:S01]  /*1a00*/  FSETP.GEU.AND P0, PT, |R64|, 1.175494350822287508e-38, PT ;  /* 0x008000004000780b */ /* 0x000fe20003f0e200 */
[----:B------:R-:W-:Y:S01]  /*1a10*/  @!P6 FMUL R61, R61, 16777216 ;  /* 0x4b8000003d3de820 */ /* 0x000fe20000400000 */
[----:B------:R-:W-:Y:S01]  /*1a20*/  FSEL R71, R71, R64, P5 ;  /* 0x0000004047477208 */ /* 0x000fe20002800000 */
[----:B------:R-:W-:Y:S01]  /*1a30*/  @!P6 FMUL R76, R76, 16777216 ;  /* 0x4b8000004c4ce820 */ /* 0x000fe20000400000 */
[----:B------:R-:W-:Y:S01]  /*1a40*/  FSEL R73, R73, R36, P5 ;  /* 0x0000002449497208 */ /* 0x000fe20002800000 */
[----:B------:R-:W-:Y:S01]  /*1a50*/  FADD R34, R70, -R83 ;  /* 0x8000005346227221 */ /* 0x000fe20000000000 */
[C---:B------:R-:W-:Y:S01]  /*1a60*/  FSETP.GEU.AND P5, PT, |R65|.reuse, 1.175494350822287508e-38, PT ;  /* 0x008000004100780b */ /* 0x040fe20003fae200 */
[----:B------:R-:W-:Y:S01]  /*1a70*/  FADD R67, R44, 1 ;  /* 0x3f8000002c437421 */ /* 0x000fe20000000000 */
[----:B------:R-:W-:Y:S01]  /*1a80*/  FSETP.GT.AND P6, PT, |R65|, 8.50705917302346158658e+37, PT ;  /* 0x7e8000004100780b */ /* 0x000fe20003fc4200 */
[----:B------:R0:W-:Y:S01]  /*1a90*/  MUFU.RCP R74, R39 ;  /* 0x00000027004a7308 */ /* 0x0001e20000001000 */
[----:B------:R-:W-:Y:S01]  /*1aa0*/  FMUL R77, R66, 0.25 ;  /* 0x3e800000424d7820 */ /* 0x000fe20000400000 */
[----:B------:R-:W-:Y:S01]  /*1ab0*/  FADD R33, R94, -R84 ;  /* 0x800000545e217221 */ /* 0x000fe20000000000 */
[----:B------:R-:W-:Y:S01]  /*1ac0*/  FSEL R75, R78, R65, P6 ;  /* 0x000000414e4b7208 */ /* 0x000fe20003000000 */
[----:B------:R-:W-:Y:S01]  /*1ad0*/  @!P0 FMUL R71, R71, 16777216 ;  /* 0x4b80000047478820 */ /* 0x000fe20000400000 */
[----:B------:R-:W-:Y:S01]  /*1ae0*/  FSEL R102, R102, R35, P6 ;  /* 0x0000002366667208 */ /* 0x000fe20003000000 */
[----:B------:R-:W-:Y:S01]  /*1af0*/  @!P0 FMUL R73, R73, 16777216 ;  /* 0x4b80000049498820 */ /* 0x000fe20000400000 */
[----:B------:R-:W-:Y:S01]  /*1b00*/  FSETP.GEU.AND P0, PT, |R66|, 1.175494350822287508e-38, PT ;  /* 0x008000004200780b */ /* 0x000fe20003f0e200 */
[----:B------:R-:W-:Y:S01]  /*1b10*/  FMUL R104, R67, 0.25 ;  /* 0x3e80000043687820 */ /* 0x000fe20000400000 */
[----:B0-----:R-:W-:Y:S01]  /*1b20*/  FMUL R39, R34, 0.25 ;  /* 0x3e80000022277820 */ /* 0x001fe20000400000 */
[----:B------:R-:W-:Y:S01]  /*1b30*/  FSETP.GT.AND P6, PT, |R66|, 8.50705917302346158658e+37, PT ;  /* 0x7e8000004200780b */ /* 0x000fe20003fc4200 */
[----:B------:R-:W-:Y:S01]  /*1b40*/  @!P5 FMUL R75, R75, 16777216 ;  /* 0x4b8000004b4bd820 */ /* 0x000fe20000400000 */
[----:B------:R-:W-:Y:S01]  /*1b50*/  @!P5 FMUL R102, R102, 16777216 ;  /* 0x4b8000006666d820 */ /* 0x000fe20000400000 */
[----:B------:R-:W-:Y:S01]  /*1b60*/  FSETP.GEU.AND P5, PT, |R67|, 1.175494350822287508e-38, PT ;  /* 0x008000004300780b */ /* 0x000fe20003fae200 */
[----:B------:R-:W-:Y:S01]  /*1b70*/  FMUL R106, R33, 0.25 ;  /* 0x3e800000216a7820 */ /* 0x000fe20000400000 */
[----:B------:R-:W-:Y:S01]  /*1b80*/  FSEL R77, R77, R66, P6 ;  /* 0x000000424d4d7208 */ /* 0x000fe20003000000 */
[----:B------:R-:W-:Y:S01]  /*1b90*/  FADD R68, R45, 1 ;  /* 0x3f8000002d447421 */ /* 0x000fe20000000000 */
[----:B------:R-:W-:Y:S01]  /*1ba0*/  FSEL R79, R39, R34, P6 ;  /* 0x00000022274f7208 */ /* 0x000fe20003000000 */
[----:B------:R-:W-:Y:S01]  /*1bb0*/  FADD R32, R72, -R85 ;  /* 0x8000005548207221 */ /* 0x000fe20000000000 */
[----:B------:R-:W-:Y:S01]  /*1bc0*/  FSETP.GT.AND P6, PT, |R67|, 8.50705917302346158658e+37, PT ;  /* 0x7e8000004300780b */ /* 0x000fe20003fc4200 */
[----:B------:R-:W-:Y:S01]  /*1bd0*/  FADD R69, R46, 1 ;  /* 0x3f8000002e457421 */ /* 0x000fe20000000000 */
[----:B------:R0:W1:Y:S01]  /*1be0*/  MUFU.RCP R78, R71 ;  /* 0x00000047004e7308 */ /* 0x0000620000001000 */
[----:B------:R-:W-:Y:S01]  /*1bf0*/  @!P0 FMUL R77, R77, 16777216 ;  /* 0x4b8000004d4d8820 */ /* 0x000fe20000400000 */
[----:B------:R-:W-:Y:S01]  /*1c00*/  FSEL R95, R104, R67, P6 ;  /* 0x00000043685f7208 */ /* 0x000fe20003000000 */
[----:B------:R-:W-:Y:S01]  /*1c10*/  @!P0 FMUL R79, R79, 16777216 ;  /* 0x4b8000004f4f8820 */ /* 0x000fe20000400000 */
[----:B------:R-:W-:Y:S01]  /*1c20*/  FSEL R106, R106, R33, P6 ;  /* 0x000000216a6a7208 */ /* 0x000fe20003000000 */
[C---:B------:R-:W-:Y:S01]  /*1c30*/  FMUL R39, R68.reuse, 0.25 ;  /* 0x3e80000044277820 */ /* 0x040fe20000400000 */
[C---:B------:R-:W-:Y:S01]  /*1c40*/  FSETP.GT.AND P0, PT, |R68|.reuse, 8.50705917302346158658e+37, PT ;  /* 0x7e8000004400780b */ /* 0x040fe20003f04200 */
[----:B------:R-:W-:Y:S01]  /*1c50*/  @!P5 FMUL R95, R95, 16777216 ;  /* 0x4b8000005f5fd820 */ /* 0x000fe20000400000 */
[----:B------:R-:W-:Y:S01]  /*1c60*/  FSETP.GEU.AND P6, PT, |R68|, 1.175494350822287508e-38, PT ;  /* 0x008000004400780b */ /* 0x000fe20003fce200 */
[----:B0-----:R-:W-:Y:S01]  /*1c70*/  FMUL R71, R32, 0.25 ;  /* 0x3e80000020477820 */ /* 0x001fe20000400000 */
[----:B------:R-:W-:Y:S01]  /*1c80*/  @!P5 FMUL R106, R106, 16777216 ;  /* 0x4b8000006a6ad820 */ /* 0x000fe20000400000 */
[C---:B------:R-:W-:Y:S01]  /*1c90*/  FSETP.GEU.AND P5, PT, |R69|.reuse, 1.175494350822287508e-38, PT ;  /* 0x008000004500780b */ /* 0x040fe20003fae200 */
[----:B------:R-:W-:Y:S01]  /*1ca0*/  FMUL R108, R69, 0.25 ;  /* 0x3e800000456c7820 */ /* 0x000fe20000400000 */
[----:B------:R-:W-:Y:S01]  /*1cb0*/  FSEL R97, R39, R68, P0 ;  /* 0x0000004427617208 */ /* 0x000fe20000000000 */
[----:B------:R-:W-:Y:S01]  /*1cc0*/  FADD R39, R96, -R86 ;  /* 0x8000005660277221 */ /* 0x000fe20000000000 */
[----:B------:R-:W-:Y:S01]  /*1cd0*/  FSEL R99, R71, R32, P0 ;  /* 0x0000002047637208 */ /* 0x000fe20000000000 */
[----:B------:R-:W0:Y:S01]  /*1ce0*/  MUFU.RCP R61, R61 ;  /* 0x0000003d003d7308 */ /* 0x000e220000001000 */
[----:B------:R-:W-:Y:S01]  /*1cf0*/  FSETP.GT.AND P0, PT, |R69|, 8.50705917302346158658e+37, PT ;  /* 0x7e8000004500780b */ /* 0x000fe20003f04200 */
[----:B------:R-:W-:Y:S01]  /*1d00*/  FMUL R110, R39, 0.25 ;  /* 0x3e800000276e7820 */ /* 0x000fe20000400000 */
[----:B-1----:R-:W-:Y:S01]  /*1d10*/  FFMA R71, R78, R73, R81 ;  /* 0x000000494e477223 */ /* 0x002fe20000000051 */
[----:B------:R-:W-:Y:S01]  /*1d20*/  FFMA R59, R74, R59, R55 ;  /* 0x0000003b4a3b7223 */ /* 0x000fe20000000037 */
[----:B------:R-:W-:Y:S01]  /*1d30*/  FSEL R101, R108, R69, P0 ;  /* 0x000000456c657208 */ /* 0x000fe20000000000 */
[----:B------:R-:W-:Y:S01]  /*1d40*/  @!P6 FMUL R97, R97, 16777216 ;  /* 0x4b8000006161e820 */ /* 0x000fe20000400000 */
[----:B------:R-:W-:Y:S01]  /*1d50*/  FSEL R110, R110, R39, P0 ;  /* 0x000000276e6e7208 */ /* 0x000fe20000000000 */
[----:B------:R-:W1:Y:S01]  /*1d60*/  MUFU.RCP R75, R75 ;  /* 0x0000004b004b7308 */ /* 0x000e620000001000 */
[----:B------:R-:W-:Y:S01]  /*1d70*/  @!P6 FMUL R99, R99, 16777216 ;  /* 0x4b8000006363e820 */ /* 0x000fe20000400000 */
[----:B------:R-:W-:Y:S01]  /*1d80*/  @!P5 FMUL R101, R101, 16777216 ;  /* 0x4b8000006565d820 */ /* 0x000fe20000400000 */
[----:B------:R-:W-:Y:S01]  /*1d90*/  FADD R78, R58, -R59 ;  /* 0x8000003b3a4e7221 */ /* 0x000fe20000000000 */
[----:B------:R-:W-:Y:S01]  /*1da0*/  @!P5 FMUL R110, R110, 16777216 ;  /* 0x4b8000006e6ed820 */ /* 0x000fe20000400000 */
[----:B0-----:R-:W-:-:S03]  /*1db0*/  FFMA R61, R61, R76, R80 ;  /* 0x0000004c3d3d7223 */ /* 0x001fc60000000050 */
[----:B------:R-:W0:Y:S01]  /*1dc0*/  MUFU.RCP R104, R77 ;  /* 0x0000004d00687308 */ /* 0x000e220000001000 */
[----:B------:R-:W-:Y:S01]  /*1dd0*/  FFMA R78, R38, R78, R47 ;  /* 0x0000004e264e7223 */ /* 0x000fe2000000002f */
[----:B-1----:R-:W-:-:S06]  /*1de0*/  FFMA R73, R75, R102, R82 ;  /* 0x000000664b497223 */ /* 0x002fcc0000000052 */
[----:B------:R-:W1:Y:S01]  /*1df0*/  MUFU.RCP R95, R95 ;  /* 0x0000005f005f7308 */ /* 0x000e620000001000 */
[----:B------:R-:W-:-:S04]  /*1e00*/  FADD R102, R60, -R71 ;  /* 0x800000473c667221 */ /* 0x000fc80000000000 */
[----:B------:R-:W-:Y:S01]  /*1e10*/  FFMA R102, R36, R102, R49 ;  /* 0x0000006624667223 */ /* 0x000fe20000000031 */
[----:B0-----:R-:W-:Y:S02]  /*1e20*/  FFMA R74, R104, R79, R83 ;  /* 0x0000004f684a7223 */ /* 0x001fe40000000053 */
[----:B------:R0:W2:Y:S01]  /*1e30*/  MUFU.RCP R108, R97 ;  /* 0x00000061006c7308 */ /* 0x0000a20000001000 */
[----:B------:R-:W-:Y:S01]  /*1e40*/  FADD R79, R100, -R61 ;  /* 0x8000003d644f7221 */ /* 0x000fe20000000000 */
[----:B------:R-:W-:-:S03]  /*1e50*/  FADD R104, R70, -R74 ;  /* 0x8000004a46687221 */ /* 0x000fc60000000000 */
[----:B------:R-:W-:Y:S01]  /*1e60*/  FFMA R79, R37, R79, R48 ;  /* 0x0000004f254f7223 */ /* 0x000fe20000000030 */
[----:B-1----:R-:W-:Y:S02]  /*1e70*/  FFMA R75, R95, R106, R84 ;  /* 0x0000006a5f4b7223 */ /* 0x002fe40000000054 */
[----:B------:R-:W1:Y:S01]  /*1e80*/  MUFU.RCP R77, R101 ;  /* 0x00000065004d7308 */ /* 0x000e620000001000 */
[----:B------:R-:W-:Y:S01]  /*1e90*/  FADD R95, R98, -R73 ;  /* 0x80000049625f7221 */ /* 0x000fe20000000000 */
[----:B------:R-:W-:Y:S01]  /*1ea0*/  FFMA R104, R34, R104, R51 ;  /* 0x0000006822687223 */ /* 0x000fe20000000033 */
[----:B0-----:R-:W-:Y:S02]  /*1eb0*/  FADD R97, R94, -R75 ;  /* 0x8000004b5e617221 */ /* 0x001fe40000000000 */
[----:B------:R-:W-:Y:S01]  /*1ec0*/  FFMA R95, R35, R95, R50 ;  /* 0x0000005f235f7223 */ /* 0x000fe20000000032 */
[----:B--2---:R-:W-:Y:S01]  /*1ed0*/  FFMA R76, R108, R99, R85 ;  /* 0x000000636c4c7223 */ /* 0x004fe20000000055 */
[----:B------:R-:W-:-:S03]  /*1ee0*/  FFMA R97, R33, R97, R52 ;  /* 0x0000006121617223 */ /* 0x000fc60000000034 */
[----:B------:R-:W-:Y:S01]  /*1ef0*/  FADD R106, R72, -R76 ;  /* 0x8000004c486a7221 */ /* 0x000fe20000000000 */
[----:B-1----:R-:W-:-:S03]  /*1f00*/  FFMA R77, R77, R110, R86 ;  /* 0x0000006e4d4d7223 */ /* 0x002fc60000000056 */
[----:B------:R-:W-:Y:S01]  /*1f10*/  FFMA R106, R32, R106, R53 ;  /* 0x0000006a206a7223 */ /* 0x000fe20000000035 */
[----:B------:R-:W-:-:S04]  /*1f20*/  FADD R99, R96, -R77 ;  /* 0x8000004d60637221 */ /* 0x000fc80000000000 */
[----:B------:R-:W-:-:S07]  /*1f30*/  FFMA R99, R39, R99, R54 ;  /* 0x0000006327637223 */ /* 0x000fce0000000036 */
.L_x_0:
[----:B------:R-:W-:Y:S01]  /*1f40*/  BAR.SYNC.DEFER_BLOCKING 0x0 ;  /* 0x0000000000007b1d */ /* 0x000fe20000010000 */
[----:B------:R-:W-:Y:S01]  /*1f50*/  FSEL R80, R61, R80, !P3 ;  /* 0x000000503d507208 */ /* 0x000fe20005800000 */
[----:B------:R-:W-:Y:S01]  /*1f60*/  IMAD.X R30, RZ, RZ, R30, P4 ;  /* 0x000000ffff1e7224 */ /* 0x000fe200020e061e */
[----:B------:R-:W-:Y:S01]  /*1f70*/  FSEL R55, R59, R55, !P3 ;  /* 0x000000373b377208 */ /* 0x000fe20005800000 */
[----:B------:R-:W-:Y:S01]  /*1f80*/  VIADD R88, R88, 0x8 ;  /* 0x0000000858587836 */ /* 0x000fe20000000000 */
[----:B------:R-:W-:Y:S02]  /*1f90*/  FSEL R81, R71, R81, !P3 ;  /* 0x0000005147517208 */ /* 0x000fe40005800000 */
[----:B------:R-:W-:Y:S02]  /*1fa0*/  FSEL R82, R73, R82, !P3 ;  /* 0x0000005249527208 */ /* 0x000fe40005800000 */
[----:B------:R-:W-:Y:S02]  /*1fb0*/  FSEL R83, R74, R83, !P3 ;  /* 0x000000534a537208 */ /* 0x000fe40005800000 */
[----:B------:R-:W-:-:S02]  /*1fc0*/  FSEL R84, R75, R84, !P3 ;  /* 0x000000544b547208 */ /* 0x000fc40005800000 */
[----:B------:R-:W-:Y:S02]  /*1fd0*/  FSEL R85, R76, R85, !P3 ;  /* 0x000000554c557208 */ /* 0x000fe40005800000 */
[----:B------:R-:W-:Y:S02]  /*1fe0*/  FSEL R86, R77, R86, !P3 ;  /* 0x000000564d567208 */ /* 0x000fe40005800000 */
[----:B------:R-:W-:Y:S02]  /*1ff0*/  FSEL R47, R78, R47, !P3 ;  /* 0x0000002f4e2f7208 */ /* 0x000fe40005800000 */
[----:B------:R-:W-:Y:S02]  /*2000*/  FSEL R48, R79, R48, !P3 ;  /* 0x000000304f307208 */ /* 0x000fe40005800000 */
[----:B------:R-:W-:Y:S02]  /*2010*/  FSEL R49, R102, R49, !P3 ;  /* 0x0000003166317208 */ /* 0x000fe40005800000 */
[----:B------:R-:W-:Y:S01]  /*2020*/  FSEL R50, R95, R50, !P3 ;  /* 0x000000325f327208 */ /* 0x000fe20005800000 */
[----:B------:R0:W-:Y:S01]  /*2030*/  STS [R19], R58 ;  /* 0x0000003a13007388 */ /* 0x0001e20000000800 */
[----:B------:R-:W-:-:S02]  /*2040*/  FSEL R51, R104, R51, !P3 ;  /* 0x0000003368337208 */ /* 0x000fc40005800000 */
[----:B------:R-:W-:Y:S01]  /*2050*/  FSEL R52, R97, R52, !P3 ;  /* 0x0000003461347208 */ /* 0x000fe20005800000 */
[----:B------:R-:W-:Y:S01]  /*2060*/  STS [R19+0x100], R100 ;  /* 0x0001006413007388 */ /* 0x000fe20000000800 */
[----:B------:R-:W-:Y:S02]  /*2070*/  FSEL R53, R106, R53, !P3 ;  /* 0x000000356a357208 */ /* 0x000fe40005800000 */
[----:B------:R-:W-:Y:S01]  /*2080*/  FSEL R54, R99, R54, !P3 ;  /* 0x0000003663367208 */ /* 0x000fe20005800000 */
[----:B------:R1:W-:Y:S01]  /*2090*/  STS [R19+0x200], R60 ;  /* 0x0002003c13007388 */ /* 0x0003e20000000800 */
[----:B------:R-:W-:Y:S02]  /*20a0*/  FSEL R31, R62, R31, !P3 ;  /* 0x0000001f3e1f7208 */ /* 0x000fe40005800000 */
[----:B0-----:R-:W-:Y:S01]  /*20b0*/  IADD3 R58, P5, R23, UR4, RZ ;  /* 0x00000004173a7c10 */ /* 0x001fe2000ffbe0ff */
[----:B------:R-:W-:Y:S01]  /*20c0*/  STS [R19+0x300], R98 ;  /* 0x0003006213007388 */ /* 0x000fe20000000800 */
[----:B------:R-:W-:-:S02]  /*20d0*/  FSEL R40, R63, R40, !P3 ;  /* 0x000000283f287208 */ /* 0x000fc40005800000 */
[----:B------:R-:W-:Y:S01]  /*20e0*/  IADD3.X R59, R27, UR5, RZ, P5, !PT ;  /* 0x000000051b3b7c10 */ /* 0x000fe2000affe4ff */
[----:B------:R-:W-:Y:S01]  /*20f0*/  STS [R19+0x400], R70 ;  /* 0x0004004613007388 */ /* 0x000fe20000000800 */
[----:B------:R-:W-:Y:S02]  /*2100*/  FSEL R41, R64, R41, !P3 ;  /* 0x0000002940297208 */ /* 0x000fe40005800000 */
[----:B-1----:R-:W-:Y:S01]  /*2110*/  IADD3 R60, P0, R22, UR4, RZ ;  /* 0x00000004163c7c10 */ /* 0x002fe2000ff1e0ff */
[----:B------:R-:W-:Y:S01]  /*2120*/  STS [R19+0x500], R94 ;  /* 0x0005005e13007388 */ /* 0x000fe20000000800 */
[----:B------:R-:W-:Y:S01]  /*2130*/  UIADD3 UR4, UP0, UR4, 0x800, URZ ;  /* 0x0000080004047890 */ /* 0x000fe2000ff1e03f */
[----:B------:R-:W-:Y:S02]  /*2140*/  FSEL R42, R65, R42, !P3 ;  /* 0x0000002a412a7208 */ /* 0x000fe40005800000 */
[----:B------:R-:W-:Y:S01]  /*2150*/  STS [R19+0x600], R72 ;  /* 0x0006004813007388 */ /* 0x000fe20000000800 */
[----:B------:R-:W-:Y:S01]  /*2160*/  IADD3.X R61, R26, UR5, RZ, P0, !PT ;  /* 0x000000051a3d7c10 */ /* 0x000fe200087fe4ff */
[----:B------:R-:W-:Y:S01]  /*2170*/  UIADD3.X UR5, URZ, UR5, URZ, UP0, !UPT ;  /* 0x000000053f057290 */ /* 0x000fe200087fe43f */
[----:B------:R-:W-:Y:S01]  /*2180*/  ISETP.GE.U32.AND P0, PT, R93, 0xfe00, PT ;  /* 0x0000fe005d00780c */ /* 0x000fe20003f06070 */
[----:B------:R-:W-:Y:S01]  /*2190*/  STS [R19+0x700], R96 ;  /* 0x0007006013007388 */ /* 0x000fe20000000800 */
[----:B------:R-:W-:Y:S01]  /*21a0*/  FSEL R43, R66, R43, !P3 ;  /* 0x0000002b422b7208 */ /* 0x000fe20005800000 */
[----:B------:R-:W-:Y:S01]  /*21b0*/  BAR.SYNC.DEFER_BLOCKING 0x0 ;  /* 0x0000000000007b1d */ /* 0x000fe20000010000 */
[----:B------:R-:W-:-:S02]  /*21c0*/  ISETP.GE.U32.AND.EX P0, PT, R30, RZ, PT, P0 ;  /* 0x000000ff1e00720c */ /* 0x000fc40003f06100 */
[----:B------:R-:W-:Y:S02]  /*21d0*/  FSEL R44, R67, R44, !P3 ;  /* 0x0000002c432c7208 */ /* 0x000fe40005800000 */
[----:B------:R-:W-:Y:S02]  /*21e0*/  FSEL R45, R68, R45, !P3 ;  /* 0x0000002d442d7208 */ /* 0x000fe40005800000 */
[----:B------:R-:W-:Y:S01]  /*21f0*/  FSEL R46, R69, R46, !P3 ;  /* 0x0000002e452e7208 */ /* 0x000fe20005800000 */
[----:B------:R-:W0:Y:S04]  /*2200*/  LDS.128 R32, [R20] ;  /* 0x0000000014207984 */ /* 0x000e280000000c00 */
[----:B------:R-:W1:Y:S04]  /*2210*/  LDS.128 R36, [R21+0x2000] ;  /* 0x0020000015247984 */ /* 0x000e680000000c00 */
[----:B0-----:R0:W-:Y:S04]  /*2220*/  @!P1 STG.E.128 desc[UR8][R60.64], R32 ;  /* 0x000000203c009986 */ /* 0x0011e8000c101d08 */
[----:B-1----:R0:W-:Y:S01]  /*2230*/  @!P2 STG.E.128 desc[UR8][R58.64], R36 ;  /* 0x000000243a00a986 */ /* 0x0021e2000c101d08 */
[----:B------:R-:W-:Y:S05]  /*2240*/  @!P0 BRA `(.L_x_1) ;  /* 0xffffffe400cc8947 */ /* 0x000fea000383ffff */
[----:B------:R-:W-:Y:S01]  /*2250*/  FADD R6, R31, R40 ;  /* 0x000000281f067221 */ /* 0x000fe20000000000 */
[----:B------:R-:W-:Y:S01]  /*2260*/  FMUL R9, R40, 0.25 ;  /* 0x3e80000028097820 */ /* 0x000fe20000400000 */
[C---:B------:R-:W-:Y:S01]  /*2270*/  FMUL R12, R41.reuse, 0.25 ;  /* 0x3e800000290c7820 */ /* 0x040fe20000400000 */
[----:B------:R-:W-:Y:S01]  /*2280*/  FMUL R13, R42, 0.25 ;  /* 0x3e8000002a0d7820 */ /* 0x000fe20000400000 */
[C---:B------:R-:W-:Y:S01]  /*2290*/  FMUL R7, R6.reuse, 0.25 ;  /* 0x3e80000006077820 */ /* 0x040fe20000400000 */
[C---:B------:R-:W-:Y:S01]  /*22a0*/  FSETP.GEU.AND P2, PT, |R6|.reuse, 1.175494350822287508e-38, PT ;  /* 0x008000000600780b */ /* 0x040fe20003f4e200 */
[----:B------:R-:W-:Y:S01]  /*22b0*/  FADD R11, R41, R6 ;  /* 0x00000006290b7221 */ /* 0x000fe20000000000 */
[C---:B------:R-:W-:Y:S01]  /*22c0*/  FSETP.GT.AND P0, PT, |R6|.reuse, 8.50705917302346158658e+37, PT ;  /* 0x7e8000000600780b */ /* 0x040fe20003f04200 */
[----:B------:R-:W-:Y:S01]  /*22d0*/  FADD R80, -R55, R80 ;  /* 0x0000005037507221 */ /* 0x000fe20000000100 */
[----:B------:R-:W-:Y:S01]  /*22e0*/  FSETP.NEU.AND P3, PT, R6, RZ, PT ;  /* 0x000000ff0600720b */ /* 0x000fe20003f6d000 */
[----:B------:R-:W-:Y:S01]  /*22f0*/  FMUL R10, R11, 0.25 ;  /* 0x3e8000000b0a7820 */ /* 0x000fe20000400000 */
[----:B------:R-:W-:Y:S01]  /*2300*/  FSEL R7, R7, R6, P0 ;  /* 0x0000000607077208 */ /* 0x000fe20000000000 */
[----:B------:R-:W-:Y:S01]  /*2310*/  FADD R14, R42, R11 ;  /* 0x0000000b2a0e7221 */ /* 0x000fe20000000000 */
[----:B------:R-:W-:Y:S01]  /*2320*/  FSETP.GEU.AND P4, PT, |R11|, 1.175494350822287508e-38, PT ;  /* 0x008000000b00780b */ /* 0x000fe20003f8e200 */
[----:B------:R-:W-:Y:S01]  /*2330*/  FMUL R8, R80, R80 ;  /* 0x0000005050087220 */ /* 0x000fe20000400000 */
[----:B------:R-:W-:Y:S01]  /*2340*/  FSEL R40, R9, R40, P0 ;  /* 0x0000002809287208 */ /* 0x000fe20000000000 */
[C---:B------:R-:W-:Y:S01]  /*2350*/  FMUL R9, R14.reuse, 0.25 ;  /* 0x3e8000000e097820 */ /* 0x040fe20000400000 */
[----:B------:R-:W-:Y:S01]  /*2360*/  FSETP.GT.AND P0, PT, |R11|, 8.50705917302346158658e+37, PT ;  /* 0x7e8000000b00780b */ /* 0x000fe20003f04200 */
[----:B------:R-:W-:Y:S01]  /*2370*/  @!P2 FMUL R7, R7, 16777216 ;  /* 0x4b8000000707a820 */ /* 0x000fe20000400000 */
[----:B------:R-:W-:Y:S01]  /*2380*/  FSETP.GT.AND P1, PT, |R14|, 8.50705917302346158658e+37, PT ;  /* 0x7e8000000e00780b */ /* 0x000fe20003f24200 */
[----:B------:R-:W-:Y:S01]  /*2390*/  @!P2 FMUL R40, R40, 16777216 ;  /* 0x4b8000002828a820 */ /* 0x000fe20000400000 */
[----:B------:R-:W-:Y:S01]  /*23a0*/  FSEL R10, R10, R11, P0 ;  /* 0x0000000b0a0a7208 */ /* 0x000fe20000000000 */
[----:B------:R-:W-:Y:S01]  /*23b0*/  FMUL R15, R44, 0.25 ;  /* 0x3e8000002c0f7820 */ /* 0x000fe20000400000 */
[----:B------:R-:W-:Y:S01]  /*23c0*/  FSEL R41, R12, R41, P0 ;  /* 0x000000290c297208 */ /* 0x000fe20000000000 */
[----:B------:R-:W1:Y:S01]  /*23d0*/  MUFU.RCP R7, R7 ;  /* 0x0000000700077308 */ /* 0x000e620000001000 */
[----:B------:R-:W-:Y:S01]  /*23e0*/  FSETP.GEU.AND P0, PT, |R14|, 1.175494350822287508e-38, PT ;  /* 0x008000000e00780b */ /* 0x000fe20003f0e200 */
[----:B------:R-:W-:Y:S01]  /*23f0*/  @!P4 FMUL R10, R10, 16777216 ;  /* 0x4b8000000a0ac820 */ /* 0x000fe20000400000 */
[----:B------:R-:W-:Y:S01]  /*2400*/  FSEL R42, R13, R42, P1 ;  /* 0x0000002a0d2a7208 */ /* 0x000fe20000800000 */
[----:B------:R-:W-:Y:S01]  /*2410*/  FADD R13, R43, R14 ;  /* 0x0000000e2b0d7221 */ /* 0x000fe20000000000 */
[----:B------:R-:W-:Y:S01]  /*2420*/  FSEL R9, R9, R14, P1 ;  /* 0x0000000e09097208 */ /* 0x000fe20000800000 */
[----:B------:R-:W-:Y:S01]  /*2430*/  @!P4 FMUL R41, R41, 16777216 ;  /* 0x4b8000002929c820 */ /* 0x000fe20000400000 */
[----:B------:R-:W-:Y:S01]  /*2440*/  FADD R48, R47, R48 ;  /* 0x000000302f307221 */ /* 0x000fe20000000000 */
[----:B------:R-:W2:Y:S01]  /*2450*/  MUFU.RCP R10, R10 ;  /* 0x0000000a000a7308 */ /* 0x000ea20000001000 */
[C---:B------:R-:W-:Y:S01]  /*2460*/  FSETP.GEU.AND P4, PT, |R13|.reuse, 1.175494350822287508e-38, PT ;  /* 0x008000000d00780b */ /* 0x040fe20003f8e200 */
[----:B------:R-:W-:Y:S01]  /*2470*/  FADD R20, R44, R13 ;  /* 0x0000000d2c147221 */ /* 0x000fe20000000000 */
[C---:B------:R-:W-:Y:S01]  /*2480*/  FMUL R12, R13.reuse, 0.25 ;  /* 0x3e8000000d0c7820 */ /* 0x040fe20000400000 */
[----:B------:R-:W-:Y:S01]  /*2490*/  FSETP.GT.AND P1, PT, |R13|, 8.50705917302346158658e+37, PT ;  /* 0x7e8000000d00780b */ /* 0x000fe20003f24200 */
[----:B------:R-:W-:Y:S01]  /*24a0*/  FMUL R8, R31, R8 ;  /* 0x000000081f087220 */ /* 0x000fe20000400000 */
[----:B------:R-:W-:Y:S01]  /*24b0*/  @!P0 FMUL R9, R9, 16777216 ;  /* 0x4b80000009098820 */ /* 0x000fe20000400000 */
[----:B-1----:R-:W-:Y:S01]  /*24c0*/  FMUL R7, R7, R40 ;  /* 0x0000002807077220 */ /* 0x002fe20000400000 */
[----:B------:R-:W-:Y:S01]  /*24d0*/  FSETP.GT.AND P2, PT, |R20|, 8.50705917302346158658e+37, PT ;  /* 0x7e8000001400780b */ /* 0x000fe20003f44200 */
[----:B------:R-:W-:Y:S01]  /*24e0*/  @!P0 FMUL R42, R42, 16777216 ;  /* 0x4b8000002a2a8820 */ /* 0x000fe20000400000 */
[----:B------:R-:W-:Y:S01]  /*24f0*/  FSEL R12, R12, R13, P1 ;  /* 0x0000000d0c0c7208 */ /* 0x000fe20000800000 */
[----:B------:R-:W-:Y:S01]  /*2500*/  FMUL R16, R43, 0.25 ;  /* 0x3e8000002b107820 */ /* 0x000fe20000400000 */
[----:B------:R-:W-:Y:S01]  /*2510*/  FSEL R7, R7, RZ, P3 ;  /* 0x000000ff07077208 */ /* 0x000fe20001800000 */
[----:B------:R-:W1:Y:S01]  /*2520*/  MUFU.RCP R9, R9 ;  /* 0x0000000900097308 */ /* 0x000e620000001000 */
[----:B------:R-:W-:Y:S01]  /*2530*/  FSETP.GEU.AND P3, PT, |R20|, 1.175494350822287508e-38, PT ;  /* 0x008000001400780b */ /* 0x000fe20003f6e200 */
[----:B--2---:R-:W-:Y:S01]  /*2540*/  FMUL R10, R10, R41 ;  /* 0x000000290a0a7220 */ /* 0x004fe20000400000 */
[----:B------:R-:W-:Y:S01]  /*2550*/  FSETP.NEU.AND P0, PT, R11, RZ, PT ;  /* 0x000000ff0b00720b */ /* 0x000fe20003f0d000 */
[----:B------:R-:W-:Y:S01]  /*2560*/  FFMA R80, R80, R7, R55 ;  /* 0x0000000750507223 */ /* 0x000fe20000000037 */
[----:B------:R-:W-:Y:S01]  /*2570*/  FSEL R44, R15, R44, P2 ;  /* 0x0000002c0f2c7208 */ /* 0x000fe20001000000 */
[----:B------:R-:W-:Y:S01]  /*2580*/  FFMA R8, R7, R8, R48 ;  /* 0x0000000807087223 */ /* 0x000fe20000000030 */
[----:B------:R-:W-:Y:S01]  /*2590*/  FMUL R15, R20, 0.25 ;  /* 0x3e800000140f7820 */ /* 0x000fe20000400000 */
[----:B------:R-:W-:Y:S01]  /*25a0*/  FADD R81, R81, -R80 ;  /* 0x8000005051517221 */ /* 0x000fe20000000000 */
[----:B------:R-:W-:Y:S01]  /*25b0*/  FSEL R10, R10, RZ, P0 ;  /* 0x000000ff0a0a7208 */ /* 0x000fe20000000000 */
[----:B------:R-:W-:Y:S01]  /*25c0*/  @!P4 FMUL R12, R12, 16777216 ;  /* 0x4b8000000c0cc820 */ /* 0x000fe20000400000 */
[----:B------:R-:W-:Y:S01]  /*25d0*/  FADD R19, R45, R20 ;  /* 0x000000142d137221 */ /* 0x000fe20000000000 */
[----:B------:R-:W-:Y:S01]  /*25e0*/  FMUL R7, R81, R81 ;  /* 0x0000005151077220 */ /* 0x000fe20000400000 */
[----:B------:R-:W-:Y:S01]  /*25f0*/  FSEL R15, R15, R20, P2 ;  /* 0x000000140f0f7208 */ /* 0x000fe20001000000 */
[----:B------:R-:W-:Y:S01]  /*2600*/  FADD R49, R49, R8 ;  /* 0x0000000831317221 */ /* 0x000fe20000000000 */
[----:B------:R-:W-:Y:S01]  /*2610*/  FFMA R81, R81, R10, R80 ;  /* 0x0000000a51517223 */ /* 0x000fe20000000050 */
[----:B------:R-:W-:Y:S01]  /*2620*/  FMUL R7, R6, R7 ;  /* 0x0000000706077220 */ /* 0x000fe20000400000 */
[----:B------:R-:W-:Y:S01]  /*2630*/  FSEL R43, R16, R43, P1 ;  /* 0x0000002b102b7208 */ /* 0x000fe20000800000 */
[----:B------:R-:W2:Y:S01]  /*2640*/  MUFU.RCP R12, R12 ;  /* 0x0000000c000c7308 */ /* 0x000ea20000001000 */
[----:B------:R-:W-:Y:S01]  /*2650*/  FMUL R6, R45, 0.25 ;  /* 0x3e8000002d067820 */ /* 0x000fe20000400000 */
[C---:B------:R-:W-:Y:S01]  /*2660*/  FSETP.GT.AND P1, PT, |R19|.reuse, 8.50705917302346158658e+37, PT ;  /* 0x7e8000001300780b */ /* 0x040fe20003f24200 */
[----:B------:R-:W-:Y:S01]  /*2670*/  FFMA R7, R10, R7, R49 ;  /* 0x000000070a077223 */ /* 0x000fe20000000031 */
[----:B------:R-:W-:Y:S01]  /*2680*/  FSETP.GEU.AND P0, PT, |R19|, 1.175494350822287508e-38, PT ;  /* 0x008000001300780b */ /* 0x000fe20003f0e200 */
[----:B------:R-:W-:Y:S01]  /*2690*/  @!P3 FMUL R15, R15, 16777216 ;  /* 0x4b8000000f0fb820 */ /* 0x000fe20000400000 */
[----:B------:R-:W-:Y:S01]  /*26a0*/  FADD R82, R82, -R81 ;  /* 0x8000005152527221 */ /* 0x000fe20000000000 */
[----:B------:R-:W-:Y:S01]  /*26b0*/  FADD R10, R46, R19 ;  /* 0x000000132e0a7221 */ /* 0x000fe20000000000 */
[----:B-1----:R-:W-:Y:S01]  /*26c0*/  FMUL R9, R9, R42 ;  /* 0x0000002a09097220 */ /* 0x002fe20000400000 */
[----:B------:R-:W-:Y:S01]  /*26d0*/  FMUL R8, R19, 0.25 ;  /* 0x3e80000013087820 */ /* 0x000fe20000400000 */
[----:B------:R-:W-:Y:S01]  /*26e0*/  FSEL R45, R6, R45, P1 ;  /* 0x0000002d062d7208 */ /* 0x000fe20000800000 */
[----:B------:R-:W-:Y:S01]  /*26f0*/  FMUL R6, R82, R82 ;  /* 0x0000005252067220 */ /* 0x000fe20000400000 */
[----:B------:R-:W-:Y:S01]  /*2700*/  FSETP.NEU.AND P2, PT, R14, RZ, PT ;  /* 0x000000ff0e00720b */ /* 0x000fe20003f4d000 */
[----:B------:R-:W-:Y:S01]  /*2710*/  @!P3 FMUL R44, R44, 16777216 ;  /* 0x4b8000002c2cb820 */ /* 0x000fe20000400000 */
[----:B------:R-:W-:Y:S01]  /*2720*/  FSETP.GEU.AND P3, PT, |R10|, 1.175494350822287508e-38, PT ;  /* 0x008000000a00780b */ /* 0x000fe20003f6e200 */
[----:B------:R-:W1:Y:S01]  /*2730*/  MUFU.RCP R15, R15 ;  /* 0x0000000f000f7308 */ /* 0x000e620000001000 */
[----:B------:R-:W-:Y:S01]  /*2740*/  FADD R50, R50, R7 ;  /* 0x0000000732327221 */ /* 0x000fe20000000000 */
[----:B------:R-:W-:Y:S01]  /*2750*/  FSEL R9, R9, RZ, P2 ;  /* 0x000000ff09097208 */ /* 0x000fe20001000000 */
[----:B------:R-:W-:Y:S01]  /*2760*/  FMUL R6, R11, R6 ;  /* 0x000000060b067220 */ /* 0x000fe20000400000 */
[----:B------:R-:W-:Y:S01]  /*2770*/  FSEL R8, R8, R19, P1 ;  /* 0x0000001308087208 */ /* 0x000fe20000800000 */
[C---:B------:R-:W-:Y:S01]  /*2780*/  FMUL R7, R10.reuse, 0.25 ;  /* 0x3e8000000a077820 */ /* 0x040fe20000400000 */
[----:B------:R-:W-:Y:S01]  /*2790*/  @!P4 FMUL R43, R43, 16777216 ;  /* 0x4b8000002b2bc820 */ /* 0x000fe20000400000 */
[----:B------:R-:W-:Y:S01]  /*27a0*/  FSETP.GT.AND P1, PT, |R10|, 8.50705917302346158658e+37, PT ;  /* 0x7e8000000a00780b */ /* 0x000fe20003f24200 */
[----:B------:R-:W-:Y:S01]  /*27b0*/  FFMA R82, R82, R9, R81 ;  /* 0x0000000952527223 */ /* 0x000fe20000000051 */
[----:B------:R-:W-:Y:S01]  /*27c0*/  FFMA R6, R9, R6, R50 ;  /* 0x0000000609067223 */ /* 0x000fe20000000032 */
[----:B------:R-:W-:Y:S01]  /*27d0*/  @!P0 FMUL R8, R8, 16777216 ;  /* 0x4b80000008088820 */ /* 0x000fe20000400000 */
[----:B------:R-:W3:Y:S01]  /*27e0*/  SHFL.BFLY PT, R21, R10, 0x10, 0x1f ;  /* 0x0e001f000a157f89 */ /* 0x000ee200000e0000 */
[----:B--2---:R-:W-:Y:S01]  /*27f0*/  FMUL R12, R12, R43 ;  /* 0x0000002b0c0c7220 */ /* 0x004fe20000400000 */
[----:B------:R-:W-:Y:S01]  /*2800*/  FSEL R9, R7, R10, P1 ;  /* 0x0000000a07097208 */ /* 0x000fe20000800000 */
[----:B------:R-:W-:Y:S01]  /*2810*/  FADD R83, R83, -R82 ;  /* 0x8000005253537221 */ /* 0x000fe20000000000 */
[----:B------:R-:W-:Y:S01]  /*2820*/  FSETP.NEU.AND P2, PT, R13, RZ, PT ;  /* 0x000000ff0d00720b */ /* 0x000fe20003f4d000 */
[----:B------:R-:W2:Y:S01]  /*2830*/  MUFU.RCP R8, R8 ;  /* 0x0000000800087308 */ /* 0x000ea20000001000 */
[----:B-1----:R-:W-:Y:S01]  /*2840*/  FMUL R15, R15, R44 ;  /* 0x0000002c0f0f7220 */ /* 0x002fe20000400000 */
[----:B------:R-:W-:Y:S01]  /*2850*/  @!P3 FMUL R9, R9, 16777216 ;  /* 0x4b8000000909b820 */ /* 0x000fe20000400000 */
[----:B------:R-:W-:Y:S01]  /*2860*/  FSEL R12, R12, RZ, P2 ;  /* 0x000000ff0c0c7208 */ /* 0x000fe20001000000 */
[----:B------:R-:W-:Y:S01]  /*2870*/  FMUL R7, R83, R83 ;  /* 0x0000005353077220 */ /* 0x000fe20000400000 */
[----:B------:R-:W-:Y:S01]  /*2880*/  FSETP.NEU.AND P2, PT, R20, RZ, PT ;  /* 0x000000ff1400720b */ /* 0x000fe20003f4d000 */
[----:B------:R-:W-:Y:S01]  /*2890*/  FMUL R11, R46, 0.25 ;  /* 0x3e8000002e0b7820 */ /* 0x000fe20000400000 */
[----:B------:R-:W-:Y:S01]  /*28a0*/  FADD R51, R51, R6 ;  /* 0x0000000633337221 */ /* 0x000fe20000000000 */
[----:B------:R-:W-:Y:S01]  /*28b0*/  FFMA R83, R83, R12, R82 ;  /* 0x0000000c53537223 */ /* 0x000fe20000000052 */
[----:B------:R-:W1:Y:S01]  /*28c0*/  MUFU.RCP R9, R9 ;  /* 0x0000000900097308 */ /* 0x000e620000001000 */
[----:B------:R-:W-:Y:S01]  /*28d0*/  FSEL R15, R15, RZ, P2 ;  /* 0x000000ff0f0f7208 */ /* 0x000fe20001000000 */
[----:B------:R-:W-:Y:S01]  /*28e0*/  FMUL R7, R14, R7 ;  /* 0x000000070e077220 */ /* 0x000fe20000400000 */
[----:B------:R-:W-:Y:S01]  /*28f0*/  FADD R84, R84, -R83 ;  /* 0x8000005354547221 */ /* 0x000fe20000000000 */
[----:B------:R-:W-:Y:S01]  /*2900*/  @!P0 FMUL R45, R45, 16777216 ;  /* 0x4b8000002d2d8820 */ /* 0x000fe20000400000 */
[----:B------:R-:W-:Y:S01]  /*2910*/  FSEL R46, R11, R46, P1 ;  /* 0x0000002e0b2e7208 */ /* 0x000fe20000800000 */
[----:B------:R-:W-:Y:S01]  /*2920*/  FFMA R7, R12, R7, R51 ;  /* 0x000000070c077223 */ /* 0x000fe20000000033 */
[C---:B------:R-:W-:Y:S01]  /*2930*/  FFMA R6, R84.reuse, R15, R83 ;  /* 0x0000000f54067223 */ /* 0x040fe20000000053 */
[----:B------:R-:W-:Y:S01]  /*2940*/  FMUL R84, R84, R84 ;  /* 0x0000005454547220 */ /* 0x000fe20000400000 */
[----:B--2---:R-:W-:Y:S01]  /*2950*/  FMUL R8, R8, R45 ;  /* 0x0000002d08087220 */ /* 0x004fe20000400000 */
[----:B------:R-:W-:Y:S01]  /*2960*/  FSETP.NEU.AND P0, PT, R19, RZ, PT ;  /* 0x000000ff1300720b */ /* 0x000fe20003f0d000 */
[----:B------:R-:W-:Y:S01]  /*2970*/  @!P3 FMUL R46, R46, 16777216 ;  /* 0x4b8000002e2eb820 */ /* 0x000fe20000400000 */
[----:B------:R-:W-:Y:S01]  /*2980*/  FADD R52, R52, R7 ;  /* 0x0000000734347221 */ /* 0x000fe20000000000 */
[----:B------:R-:W-:Y:S01]  /*2990*/  FMUL R84, R13, R84 ;  /* 0x000000540d547220 */ /* 0x000fe20000400000 */
[----:B------:R-:W-:Y:S01]  /*29a0*/  FADD R85, R85, -R6 ;  /* 0x8000000655557221 */ /* 0x000fe20000000000 */
[----:B---3--:R-:W-:Y:S01]  /*29b0*/  FADD R11, R10, R21 ;  /* 0x000000150a0b7221 */ /* 0x008fe20000000000 */
[----:B------:R-:W-:Y:S01]  /*29c0*/  FSEL R8, R8, RZ, P0 ;  /* 0x000000ff08087208 */ /* 0x000fe20000000000 */
[----:B-1----:R-:W-:Y:S01]  /*29d0*/  FMUL R9, R9, R46 ;  /* 0x0000002e09097220 */ /* 0x002fe20000400000 */
[----:B------:R-:W-:Y:S01]  /*29e0*/  FFMA R52, R15, R84, R52 ;  /* 0x000000540f347223 */ /* 0x000fe20000000034 */
[C---:B------:R-:W-:Y:S01]  /*29f0*/  FMUL R7, R85.reuse, R85 ;  /* 0x0000005555077220 */ /* 0x040fe20000400000 */
[----:B------:R-:W-:Y:S01]  /*2a00*/  FSETP.NEU.AND P0, PT, R10, RZ, PT ;  /* 0x000000ff0a00720b */ /* 0x000fe20003f0d000 */
[----:B------:R-:W-:Y:S01]  /*2a10*/  FFMA R85, R85, R8, R6 ;  /* 0x0000000855557223 */ /* 0x000fe20000000006 */
[----:B------:R-:W-:Y:S01]  /*2a20*/  FSETP.GEU.AND P1, PT, |R11|, 1.175494350822287508e-38, PT ;  /* 0x008000000b00780b */ /* 0x000fe20003f2e200 */
[----:B------:R-:W-:Y:S01]  /*2a30*/  FADD R53, R53, R52 ;  /* 0x0000003435357221 */ /* 0x000fe20000000000 */
[----:B------:R-:W-:Y:S01]  /*2a40*/  FMUL R7, R20, R7 ;  /* 0x0000000714077220 */ /* 0x000fe20000400000 */
[----:B------:R-:W-:Y:S01]  /*2a50*/  FSEL R9, R9, RZ, P0 ;  /* 0x000000ff09097208 */ /* 0x000fe20000000000 */
[C---:B------:R-:W-:Y:S01]  /*2a60*/  FMUL R6, R11.reuse, 0.25 ;  /* 0x3e8000000b067820 */ /* 0x040fe20000400000 */
[----:B------:R-:W-:Y:S01]  /*2a70*/  BAR.SYNC.DEFER_BLOCKING 0x0 ;  /* 0x0000000000007b1d */ /* 0x000fe20000010000 */
[----:B------:R-:W-:Y:S01]  /*2a80*/  FSETP.GT.AND P0, PT, |R11|, 8.50705917302346158658e+37, PT ;  /* 0x7e8000000b00780b */ /* 0x000fe20003f04200 */
[----:B------:R-:W-:Y:S01]  /*2a90*/  FADD R86, R86, -R85 ;  /* 0x8000005556567221 */ /* 0x000fe20000000000 */
[----:B------:R-:W-:Y:S01]  /*2aa0*/  FFMA R7, R8, R7, R53 ;  /* 0x0000000708077223 */ /* 0x000fe20000000035 */
[----:B------:R-:W-:Y:S01]  /*2ab0*/  IMAD.SHL.U32 R87, R87, 0x40, RZ ;  /* 0x0000004057577824 */ /* 0x000fe200078e00ff */
[----:B------:R-:W-:Y:S01]  /*2ac0*/  FSEL R8, R6, R11, P0 ;  /* 0x0000000b06087208 */ /* 0x000fe20000000000 */
[C---:B------:R-:W-:Y:S01]  /*2ad0*/  FFMA R85, R86.reuse, R9, R85 ;  /* 0x0000000956557223 */ /* 0x040fe20000000055 */
[----:B------:R-:W-:Y:S01]  /*2ae0*/  FMUL R86, R86, R86 ;  /* 0x0000005656567220 */ /* 0x000fe20000400000 */
[----:B------:R-:W1:Y:S01]  /*2af0*/  SHFL.BFLY PT, R12, R11, 0x8, 0x1f ;  /* 0x0d001f000b0c7f89 */ /* 0x000e6200000e0000 */
[----:B------:R-:W-:Y:S01]  /*2b00*/  FADD R54, R54, R7 ;  /* 0x0000000736367221 */ /* 0x000fe20000000000 */
[----:B------:R-:W-:Y:S01]  /*2b10*/  @!P1 FMUL R8, R8, 16777216 ;  /* 0x4b80000008089820 */ /* 0x000fe20000400000 */
[----:B------:R-:W-:Y:S01]  /*2b20*/  FMUL R86, R19, R86 ;  /* 0x0000005613567220 */ /* 0x000fe20000400000 */
[----:B------:R-:W2:Y:S01]  /*2b30*/  SHFL.BFLY PT, R6, R85, 0x10, 0x1f ;  /* 0x0e001f0055067f89 */ /* 0x000ea200000e0000 */
[----:B------:R-:W-:Y:S01]  /*2b40*/  ISETP.GE.AND P2, PT, R0, 0x80, PT ;  /* 0x000000800000780c */ /* 0x000fe20003f46270 */
[----:B------:R-:W-:Y:S01]  /*2b50*/  @P0 FMUL R21, R21, 0.25 ;  /* 0x3e80000015150820 */ /* 0x000fe20000400000 */
[----:B------:R-:W-:Y:S01]  /*2b60*/  FFMA R54, R9, R86, R54 ;  /* 0x0000005609367223 */ /* 0x000fe20000000036 */
[----:B------:R-:W3:Y:S01]  /*2b70*/  MUFU.RCP R8, R8 ;  /* 0x0000000800087308 */ /* 0x000ee20000001000 */
[----:B------:R-:W-:Y:S01]  /*2b80*/  FSETP.NEU.AND P0, PT, R11, RZ, PT ;  /* 0x000000ff0b00720b */ /* 0x000fe20003f0d000 */
[----:B------:R-:W-:-:S02]  /*2b90*/  @!P1 FMUL R21, R21, 16777216 ;  /* 0x4b80000015159820 */ /* 0x000fc40000400000 */
[----:B------:R-:W4:Y:S02]  /*2ba0*/  SHFL.BFLY PT, R7, R54, 0x10, 0x1f ;  /* 0x0e001f0036077f89 */ /* 0x000f2400000e0000 */
[----:B---3--:R-:W-:Y:S01]  /*2bb0*/  FMUL R21, R8, R21 ;  /* 0x0000001508157220 */ /* 0x008fe20000400000 */
[----:B-1----:R-:W-:-:S04]  /*2bc0*/  FADD R13, R11, R12 ;  /* 0x0000000c0b0d7221 */ /* 0x002fc80000000000 */
[----:B------:R-:W-:Y:S01]  /*2bd0*/  FSEL R21, R21, RZ, P0 ;  /* 0x000000ff15157208 */ /* 0x000fe20000000000 */
[----:B--2---:R-:W-:Y:S01]  /*2be0*/  FADD R6, -R85, R6 ;  /* 0x0000000655067221 */ /* 0x004fe20000000100 */
[C---:B------:R-:W-:Y:S02]  /*2bf0*/  FSETP.GEU.AND P1, PT, |R13|.reuse, 1.175494350822287508e-38, PT ;  /* 0x008000000d00780b */ /* 0x040fe40003f2e200 */
[C---:B------:R-:W-:Y:S01]  /*2c00*/  FSETP.GT.AND P0, PT, |R13|.reuse, 8.50705917302346158658e+37, PT ;  /* 0x7e8000000d00780b */ /* 0x040fe20003f04200 */
[C---:B------:R-:W-:Y:S01]  /*2c10*/  FMUL R9, R6.reuse, R6 ;  /* 0x0000000606097220 */ /* 0x040fe20000400000 */
[----:B------:R-:W-:Y:S01]  /*2c20*/  FFMA R85, R6, R21, R85 ;  /* 0x0000001506557223 */ /* 0x000fe20000000055 */
[----:B------:R-:W-:Y:S01]  /*2c30*/  FMUL R6, R13, 0.25 ;  /* 0x3e8000000d067820 */ /* 0x000fe20000400000 */
[----:B----4-:R-:W-:Y:S01]  /*2c40*/  FADD R54, R54, R7 ;  /* 0x0000000736367221 */ /* 0x010fe20000000000 */
[----:B------:R-:W-:Y:S02]  /*2c50*/  FMUL R9, R10, R9 ;  /* 0x000000090a097220 */ /* 0x000fe40000400000 */
[----:B------:R-:W1:Y:S01]  /*2c60*/  SHFL.BFLY PT, R8, R85, 0x8, 0x1f ;  /* 0x0d001f0055087f89 */ /* 0x000e6200000e0000 */
[----:B------:R-:W-:Y:S01]  /*2c70*/  FSEL R7, R6, R13, P0 ;  /* 0x0000000d06077208 */ /* 0x000fe20000000000 */
[----:B------:R-:W-:Y:S01]  /*2c80*/  FFMA R9, R21, R9, R54 ;  /* 0x0000000915097223 */ /* 0x000fe20000000036 */
[----:B------:R-:W-:-:S03]  /*2c90*/  LOP3.LUT R6, R0, 0x1f, RZ, 0xc0, !PT ;  /* 0x0000001f00067812 */ /* 0x000fc600078ec0ff */
[----:B------:R-:W-:Y:S01]  /*2ca0*/  @!P1 FMUL R7, R7, 16777216 ;  /* 0x4b80000007079820 */ /* 0x000fe20000400000 */
[----:B------:R-:W2:Y:S01]  /*2cb0*/  SHFL.BFLY PT, R10, R9, 0x8, 0x1f ;  /* 0x0d001f00090a7f89 */ /* 0x000ea200000e0000 */
[----:B------:R-:W-:Y:S01]  /*2cc0*/  @P0 FMUL R12, R12, 0.25 ;  /* 0x3e8000000c0c0820 */ /* 0x000fe20000400000 */
[----:B------:R-:W-:-:S03]  /*2cd0*/  FSETP.NEU.AND P0, PT, R13, RZ, PT ;  /* 0x000000ff0d00720b */ /* 0x000fc60003f0d000 */
[----:B------:R-:W3:Y:S01]  /*2ce0*/  MUFU.RCP R7, R7 ;  /* 0x0000000700077308 */ /* 0x000ee20000001000 */
[----:B------:R-:W-:Y:S01]  /*2cf0*/  @!P1 FMUL R12, R12, 16777216 ;  /* 0x4b8000000c0c9820 */ /* 0x000fe20000400000 */
[----:B------:R-:W-:Y:S01]  /*2d00*/  ISETP.GE.U32.AND P1, PT, R6, 0x8, PT ;  /* 0x000000080600780c */ /* 0x000fe20003f26070 */
[----:B-1----:R-:W-:Y:S02]  /*2d10*/  FADD R8, -R85, R8 ;  /* 0x0000000855087221 */ /* 0x002fe40000000100 */
[----:B---3--:R-:W-:Y:S02]  /*2d20*/  FMUL R12, R7, R12 ;  /* 0x0000000c070c7220 */ /* 0x008fe40000400000 */
[----:B------:R-:W-:Y:S01]  /*2d30*/  FMUL R6, R8, R8 ;  /* 0x0000000808067220 */ /* 0x000fe20000400000 */
[----:B------:R-:W-:Y:S01]  /*2d40*/  LOP3.LUT R7, R87, 0x3c, R18, 0xf8, !PT ;  /* 0x0000003c57077812 */ /* 0x000fe200078ef812 */
[----:B--2---:R-:W-:Y:S01]  /*2d50*/  FADD R9, R9, R10 ;  /* 0x0000000a09097221 */ /* 0x004fe20000000000 */
[----:B------:R-:W-:Y:S01]  /*2d60*/  FSEL R12, R12, RZ, P0 ;  /* 0x000000ff0c0c7208 */ /* 0x000fe20000000000 */
[----:B------:R-:W-:-:S04]  /*2d70*/  FMUL R6, R11, R6 ;  /* 0x000000060b067220 */ /* 0x000fc80000400000 */
[----:B------:R-:W-:Y:S01]  /*2d80*/  @!P1 STS [R7+UR6+0x400], R13 ;  /* 0x0004000d07009988 */ /* 0x000fe20008000806 */
[----:B------:R-:W-:Y:S01]  /*2d90*/  FFMA R8, R8, R12, R85 ;  /* 0x0000000c08087223 */ /* 0x000fe20000000055 */
[----:B------:R-:W-:-:S04]  /*2da0*/  FFMA R6, R12, R6, R9 ;  /* 0x000000060c067223 */ /* 0x000fc80000000009 */
[----:B------:R-:W-:Y:S04]  /*2db0*/  @!P1 STS [R7+UR6], R8 ;  /* 0x0000000807009988 */ /* 0x000fe80008000806 */
[----:B------:R-:W-:Y:S01]  /*2dc0*/  @!P1 STS [R7+UR6+0x200], R6 ;  /* 0x0002000607009988 */ /* 0x000fe20008000806 */
[----:B------:R-:W-:Y:S06]  /*2dd0*/  BAR.SYNC.DEFER_BLOCKING 0x0 ;  /* 0x0000000000007b1d */ /* 0x000fec0000010000 */
[----:B------:R-:W1:Y:S04]  /*2de0*/  @!P2 LDS R4, [R17+UR6+0x400] ;  /* 0x000400061104a984 */ /* 0x000e680008000800 */
[----:B------:R-:W2:Y:S04]  /*2df0*/  @!P2 LDS R3, [R17+UR6] ;  /* 0x000000061103a984 */ /* 0x000ea80008000800 */
[----:B------:R-:W3:Y:S04]  /*2e00*/  @!P2 LDS R5, [R17+UR6+0x200] ;  /* 0x000200061105a984 */ /* 0x000ee80008000800 */
[----:B-1----:R-:W1:Y:S04]  /*2e10*/  SHFL.BFLY PT, R9, R4, 0x8, 0x1f ;  /* 0x0d001f0004097f89 */ /* 0x002e6800000e0000 */
[----:B--2---:R-:W2:Y:S04]  /*2e20*/  SHFL.BFLY PT, R6, R3, 0x8, 0x1f ;  /* 0x0d001f0003067f89 */ /* 0x004ea800000e0000 */
[----:B---3--:R-:W3:Y:S01]  /*2e30*/  SHFL.BFLY PT, R8, R5, 0x8, 0x1f ;  /* 0x0d001f0005087f89 */ /* 0x008ee200000e0000 */
[----:B-1----:R-:W-:-:S04]  /*2e40*/  FADD R10, R4, R9 ;  /* 0x00000009040a7221 */ /* 0x002fc80000000000 */
[C---:B------:R-:W-:Y:S01]  /*2e50*/  FMUL R11, R10.reuse, 0.25 ;  /* 0x3e8000000a0b7820 */ /* 0x040fe20000400000 */
[C---:B------:R-:W-:Y:S01]  /*2e60*/  FSETP.GEU.AND P1, PT, |R10|.reuse, 1.175494350822287508e-38, PT ;  /* 0x008000000a00780b */ /* 0x040fe20003f2e200 */
[----:B------:R-:W1:Y:S01]  /*2e70*/  SHFL.BFLY PT, R13, R10, 0x4, 0x1f ;  /* 0x0c801f000a0d7f89 */ /* 0x000e6200000e0000 */
[----:B------:R-:W-:Y:S01]  /*2e80*/  FSETP.GT.AND P0, PT, |R10|, 8.50705917302346158658e+37, PT ;  /* 0x7e8000000a00780b */ /* 0x000fe20003f04200 */
[----:B--2---:R-:W-:Y:S01]  /*2e90*/  FADD R6, -R3, R6 ;  /* 0x0000000603067221 */ /* 0x004fe20000000100 */
[----:B---3--:R-:W-:Y:S02]  /*2ea0*/  FADD R5, R5, R8 ;  /* 0x0000000805057221 */ /* 0x008fe40000000000 */
[----:B------:R-:W-:Y:S01]  /*2eb0*/  FSEL R11, R11, R10, P0 ;  /* 0x0000000a0b0b7208 */ /* 0x000fe20000000000 */
[----:B------:R-:W-:-:S04]  /*2ec0*/  FMUL R7, R6, R6 ;  /* 0x0000000606077220 */ /* 0x000fc80000400000 */
[----:B------:R-:W-:Y:S02]  /*2ed0*/  FMUL R7, R4, R7 ;  /* 0x0000000704077220 */ /* 0x000fe40000400000 */
[----:B------:R-:W-:Y:S02]  /*2ee0*/  @!P1 FMUL R11, R11, 16777216 ;  /* 0x4b8000000b0b9820 */ /* 0x000fe40000400000 */
[----:B------:R-:W-:Y:S02]  /*2ef0*/  @P0 FMUL R9, R9, 0.25 ;  /* 0x3e80000009090820 */ /* 0x000fe40000400000 */
[----:B------:R2:W3:Y:S02]  /*2f00*/  MUFU.RCP R12, R11 ;  /* 0x0000000b000c7308 */ /* 0x0004e40000001000 */
[----:B------:R-:W-:Y:S01]  /*2f10*/  @!P1 FMUL R9, R9, 16777216 ;  /* 0x4b80000009099820 */ /* 0x000fe20000400000 */
[C---:B------:R-:W-:Y:S01]  /*2f20*/  FSETP.NEU.AND P1, PT, R10.reuse, RZ, PT ;  /* 0x000000ff0a00720b */ /* 0x040fe20003f2d000 */
[----:B-1----:R-:W-:-:S05]  /*2f30*/  FADD R14, R10, R13 ;  /* 0x0000000d0a0e7221 */ /* 0x002fca0000000000 */
[----:B------:R-:W-:Y:S01]  /*2f40*/  FSETP.GEU.AND P2, PT, |R14|, 1.175494350822287508e-38, PT ;  /* 0x008000000e00780b */ /* 0x000fe20003f4e200 */
[----:B--2---:R-:W1:Y:S01]  /*2f50*/  SHFL.BFLY PT, R11, R14, 0x2, 0x1f ;  /* 0x0c401f000e0b7f89 */ /* 0x004e6200000e0000 */
[----:B---3--:R-:W-:Y:S01]  /*2f60*/  FMUL R12, R12, R9 ;  /* 0x000000090c0c7220 */ /* 0x008fe20000400000 */
[C---:B------:R-:W-:Y:S01]  /*2f70*/  FMUL R9, R14.reuse, 0.25 ;  /* 0x3e8000000e097820 */ /* 0x040fe20000400000 */
[----:B------:R-:W-:-:S03]  /*2f80*/  FSETP.GT.AND P0, PT, |R14|, 8.50705917302346158658e+37, PT ;  /* 0x7e8000000e00780b */ /* 0x000fc60003f04200 */
[----:B------:R-:W-:Y:S02]  /*2f90*/  FSEL R12, R12, RZ, P1 ;  /* 0x000000ff0c0c7208 */ /* 0x000fe40000800000 */
[----:B------:R-:W-:Y:S02]  /*2fa0*/  FSEL R9, R9, R14, P0 ;  /* 0x0000000e09097208 */ /* 0x000fe40000000000 */
[----:B------:R-:W-:Y:S01]  /*2fb0*/  FSETP.NEU.AND P1, PT, R14, RZ, PT ;  /* 0x000000ff0e00720b */ /* 0x000fe20003f2d000 */
[----:B------:R-:W-:Y:S01]  /*2fc0*/  FFMA R3, R6, R12, R3 ;  /* 0x0000000c06037223 */ /* 0x000fe20000000003 */
[----:B------:R-:W-:Y:S01]  /*2fd0*/  FFMA R5, R12, R7, R5 ;  /* 0x000000070c057223 */ /* 0x000fe20000000005 */
[----:B------:R-:W-:-:S03]  /*2fe0*/  @!P2 FMUL R9, R9, 16777216 ;  /* 0x4b8000000909a820 */ /* 0x000fc60000400000 */
[----:B------:R-:W2:Y:S01]  /*2ff0*/  SHFL.BFLY PT, R4, R3, 0x4, 0x1f ;  /* 0x0c801f0003047f89 */ /* 0x000ea200000e0000 */
[----:B------:R-:W3:Y:S01]  /*3000*/  MUFU.RCP R8, R9 ;  /* 0x0000000900087308 */ /* 0x000ee20000001000 */
[----:B------:R-:W-:Y:S02]  /*3010*/  @P0 FMUL R13, R13, 0.25 ;  /* 0x3e8000000d0d0820 */ /* 0x000fe40000400000 */
[----:B------:R-:W4:Y:S02]  /*3020*/  SHFL.BFLY PT, R6, R5, 0x4, 0x1f ;  /* 0x0c801f0005067f89 */ /* 0x000f2400000e0000 */
[----:B------:R-:W-:Y:S01]  /*3030*/  @!P2 FMUL R13, R13, 16777216 ;  /* 0x4b8000000d0da820 */ /* 0x000fe20000400000 */
[----:B-1----:R-:W-:-:S04]  /*3040*/  FADD R12, R14, R11 ;  /* 0x0000000b0e0c7221 */ /* 0x002fc80000000000 */
[C---:B------:R-:W-:Y:S01]  /*3050*/  FMUL R7, R12.reuse, 0.25 ;  /* 0x3e8000000c077820 */ /* 0x040fe20000400000 */
[C---:B------:R-:W-:Y:S02]  /*3060*/  FSETP.GEU.AND P2, PT, |R12|.reuse, 1.175494350822287508e-38, PT ;  /* 0x008000000c00780b */ /* 0x040fe40003f4e200 */
[----:B------:R-:W-:Y:S01]  /*3070*/  FSETP.GT.AND P0, PT, |R12|, 8.50705917302346158658e+37, PT ;  /* 0x7e8000000c00780b */ /* 0x000fe20003f04200 */
[----:B---3--:R-:W-:Y:S02]  /*3080*/  FMUL R8, R8, R13 ;  /* 0x0000000d08087220 */ /* 0x008fe40000400000 */
[----:B------:R-:W1:Y:S01]  /*3090*/  SHFL.BFLY PT, R13, R12, 0x1, 0x1f ;  /* 0x0c201f000c0d7f89 */ /* 0x000e6200000e0000 */
[----:B------:R-:W-:Y:S02]  /*30a0*/  FSEL R9, R7, R12, P0 ;  /* 0x0000000c07097208 */ /* 0x000fe40000000000 */
[----:B------:R-:W-:Y:S01]  /*30b0*/  FSEL R8, R8, RZ, P1 ;  /* 0x000000ff08087208 */ /* 0x000fe20000800000 */
[----:B--2---:R-:W-:-:S04]  /*30c0*/  FADD R4, -R3, R4 ;  /* 0x0000000403047221 */ /* 0x004fc80000000100 */
[----:B------:R-:W-:Y:S01]  /*30d0*/  @!P2 FMUL R9, R9, 16777216 ;  /* 0x4b8000000909a820 */ /* 0x000fe20000400000 */
[C---:B------:R-:W-:Y:S01]  /*30e0*/  FMUL R7, R4.reuse, R4 ;  /* 0x0000000404077220 */ /* 0x040fe20000400000 */
[----:B------:R-:W-:Y:S01]  /*30f0*/  FFMA R3, R4, R8, R3 ;  /* 0x0000000804037223 */ /* 0x000fe20000000003 */
[----:B----4-:R-:W-:Y:S01]  /*3100*/  FADD R5, R5, R6 ;  /* 0x0000000605057221 */ /* 0x010fe20000000000 */
[----:B------:R-:W-:Y:S01]  /*3110*/  @P0 FMUL R11, R11, 0.25 ;  /* 0x3e8000000b0b0820 */ /* 0x000fe20000400000 */
[----:B------:R-:W-:Y:S01]  /*3120*/  FMUL R7, R10, R7 ;  /* 0x000000070a077220 */ /* 0x000fe20000400000 */
[----:B------:R-:W-:Y:S01]  /*3130*/  FSETP.NEU.AND P0, PT, R12, RZ, PT ;  /* 0x000000ff0c00720b */ /* 0x000fe20003f0d000 */
[----:B------:R-:W2:Y:S01]  /*3140*/  SHFL.BFLY PT, R4, R3, 0x2, 0x1f ;  /* 0x0c401f0003047f89 */ /* 0x000ea200000e0000 */
[----:B------:R-:W-:Y:S01]  /*3150*/  @!P2 FMUL R11, R11, 16777216 ;  /* 0x4b8000000b0ba820 */ /* 0x000fe20000400000 */
[----:B------:R-:W-:Y:S02]  /*3160*/  FFMA R5, R8, R7, R5 ;  /* 0x0000000708057223 */ /* 0x000fe40000000005 */
[----:B------:R-:W3:Y:S03]  /*3170*/  MUFU.RCP R8, R9 ;  /* 0x0000000900087308 */ /* 0x000ee60000001000 */
[----:B------:R-:W4:Y:S01]  /*3180*/  SHFL.BFLY PT, R6, R5, 0x2, 0x1f ;  /* 0x0c401f0005067f89 */ /* 0x000f2200000e0000 */
[----:B-1----:R-:W-:-:S05]  /*3190*/  FADD R10, R12, R13 ;  /* 0x0000000d0c0a7221 */ /* 0x002fca0000000000 */
[----:B------:R-:W-:Y:S01]  /*31a0*/  FSETP.GEU.AND P1, PT, |R10|, 1.175494350822287508e-38, PT ;  /* 0x008000000a00780b */ /* 0x000fe20003f2e200 */
[----:B---3--:R-:W-:Y:S01]  /*31b0*/  FMUL R8, R8, R11 ;  /* 0x0000000b08087220 */ /* 0x008fe20000400000 */
[----:B------:R-:W-:-:S04]  /*31c0*/  FMUL R11, R10, 0.25 ;  /* 0x3e8000000a0b7820 */ /* 0x000fc80000400000 */
[----:B------:R-:W-:Y:S01]  /*31d0*/  FSEL R8, R8, RZ, P0 ;  /* 0x000000ff08087208 */ /* 0x000fe20000000000 */
[----:B--2---:R-:W-:Y:S01]  /*31e0*/  FADD R4, -R3, R4 ;  /* 0x0000000403047221 */ /* 0x004fe20000000100 */
[----:B------:R-:W-:-:S03]  /*31f0*/  FSETP.GT.AND P0, PT, |R10|, 8.50705917302346158658e+37, PT ;  /* 0x7e8000000a00780b */ /* 0x000fc60003f04200 */
[C---:B------:R-:W-:Y:S01]  /*3200*/  FFMA R3, R4.reuse, R8, R3 ;  /* 0x0000000804037223 */ /* 0x040fe20000000003 */
[----:B------:R-:W-:Y:S01]  /*3210*/  FMUL R7, R4, R4 ;  /* 0x0000000404077220 */ /* 0x000fe20000400000 */
[----:B----4-:R-:W-:Y:S01]  /*3220*/  FADD R5, R5, R6 ;  /* 0x0000000605057221 */ /* 0x010fe20000000000 */
[----:B------:R-:W-:Y:S02]  /*3230*/  FSEL R11, R11, R10, P0 ;  /* 0x0000000a0b0b7208 */ /* 0x000fe40000000000 */
[----:B------:R-:W-:Y:S01]  /*3240*/  FMUL R7, R14, R7 ;  /* 0x000000070e077220 */ /* 0x000fe20000400000 */
[----:B------:R-:W1:Y:S02]  /*3250*/  SHFL.BFLY PT, R4, R3, 0x1, 0x1f ;  /* 0x0c201f0003047f89 */ /* 0x000e6400000e0000 */
[----:B------:R-:W-:Y:S01]  /*3260*/  @!P1 FMUL R11, R11, 16777216 ;  /* 0x4b8000000b0b9820 */ /* 0x000fe20000400000 */
[----:B------:R-:W-:Y:S01]  /*3270*/  FFMA R5, R8, R7, R5 ;  /* 0x0000000708057223 */ /* 0x000fe20000000005 */
[----:B------:R-:W-:Y:S01]  /*3280*/  @P0 FMUL R13, R13, 0.25 ;  /* 0x3e8000000d0d0820 */ /* 0x000fe20000400000 */
[----:B------:R-:W-:Y:S01]  /*3290*/  LOP3.LUT P0, RZ, R0, 0xf, RZ, 0xc0, !PT ;  /* 0x0000000f00ff7812 */ /* 0x000fe2000780c0ff */
[----:B------:R-:W2:Y:S02]  /*32a0*/  MUFU.RCP R8, R11 ;  /* 0x0000000b00087308 */ /* 0x000ea40000001000 */
[----:B------:R-:W3:Y:S01]  /*32b0*/  SHFL.BFLY PT, R6, R5, 0x1, 0x1f ;  /* 0x0c201f0005067f89 */ /* 0x000ee200000e0000 */
[----:B------:R-:W-:Y:S01]  /*32c0*/  @!P1 FMUL R13, R13, 16777216 ;  /* 0x4b8000000d0d9820 */ /* 0x000fe20000400000 */
[----:B------:R-:W-:-:S02]  /*32d0*/  FSETP.NEU.AND P1, PT, R10, RZ, PT ;  /* 0x000000ff0a00720b */ /* 0x000fc40003f2d000 */
[----:B------:R-:W-:Y:S01]  /*32e0*/  ISETP.LT.AND P0, PT, R0, 0x80, !P0 ;  /* 0x000000800000780c */ /* 0x000fe20004701270 */
[----:B--2---:R-:W-:Y:S01]  /*32f0*/  FMUL R8, R8, R13 ;  /* 0x0000000d08087220 */ /* 0x004fe20000400000 */
[----:B-1----:R-:W-:-:S11]  /*3300*/  FADD R4, -R3, R4 ;  /* 0x0000000403047221 */ /* 0x002fd60000000100 */
[----:B------:R-:W-:Y:S01]  /*3310*/  @P0 STS [R17+UR6+0x400], R10 ;  /* 0x0004000a11000988 */ /* 0x000fe20008000806 */
[----:B------:R-:W-:Y:S01]  /*3320*/  FSEL R8, R8, RZ, P1 ;  /* 0x000000ff08087208 */ /* 0x000fe20000800000 */
[----:B------:R-:W-:Y:S01]  /*3330*/  FMUL R7, R4, R4 ;  /* 0x0000000404077220 */ /* 0x000fe20000400000 */
[----:B---3--:R-:W-:-:S03]  /*3340*/  FADD R5, R5, R6 ;  /* 0x0000000605057221 */ /* 0x008fc60000000000 */
[----:B------:R-:W-:Y:S01]  /*3350*/  FMUL R7, R12, R7 ;  /* 0x000000070c077220 */ /* 0x000fe20000400000 */
[----:B------:R-:W-:Y:S01]  /*3360*/  FFMA R12, R4, R8, R3 ;  /* 0x00000008040c7223 */ /* 0x000fe20000000003 */
[----:B------:R-:W-:Y:S02]  /*3370*/  SHF.R.U32.HI R3, RZ, 0x3, R0 ;  /* 0x00000003ff037819 */ /* 0x000fe40000011600 */
[----:B------:R-:W-:Y:S02]  /*3380*/  FFMA R8, R8, R7, R5 ;  /* 0x0000000708087223 */ /* 0x000fe40000000005 */
[----:B------:R-:W-:Y:S01]  /*3390*/  @P0 STS [R17+UR6], R12 ;  /* 0x0000000c11000988 */ /* 0x000fe20008000806 */
[----:B------:R-:W1:Y:S01]  /*33a0*/  LDC.64 R4, c[0x0][0x238] ;  /* 0x00008e00ff047b82 */ /* 0x000e620000000a00 */
[----:B------:R-:W-:Y:S02]  /*33b0*/  SGXT.U32 R3, R3, 0x2 ;  /* 0x000000020303781a */ /* 0x000fe40000000000 */
[----:B------:R-:W-:Y:S05]  /*33c0*/  @P0 STS [R17+UR6+0x200], R8 ;  /* 0x0002000811000988 */ /* 0x000fea0008000806 */
[----:B------:R-:W-:Y:S01]  /*33d0*/  BAR.SYNC.DEFER_BLOCKING 0x0 ;  /* 0x0000000000007b1d */ /* 0x000fe20000010000 */
[----:B------:R-:W-:-:S04]  /*33e0*/  LOP3.LUT P0, RZ, R3, 0x3c, R18, 0xf8, !PT ;  /* 0x0000003c03ff7812 */ /* 0x000fc8000780f812 */
[----:B------:R-:W-:-:S03]  /*33f0*/  ISETP.LT.AND P0, PT, R2, 0x200, !P0 ;  /* 0x000002000200780c */ /* 0x000fc60004701270 */
[----:B------:R-:W2:Y:S01]  /*3400*/  LDC.64 R6, c[0x0][0x240] ;  /* 0x00009000ff067b82 */ /* 0x000ea20000000a00 */
[C---:B-1----:R-:W-:Y:S01]  /*3410*/  IMAD.WIDE R4, R2.reuse, 0x4, R4 ;  /* 0x0000000402047825 */ /* 0x042fe200078e0204 */
[----:B------:R-:W1:Y:S04]  /*3420*/  LDS R9, [R87+UR6] ;  /* 0x0000000657097984 */ /* 0x000e680008000800 */
[----:B------:R-:W3:Y:S01]  /*3430*/  LDS R11, [R87+UR6+0x200] ;  /* 0x00020006570b7984 */ /* 0x000ee20008000800 */
[----:B--2---:R-:W-:-:S03]  /*3440*/  IMAD.WIDE R6, R2, 0x4, R6 ;  /* 0x0000000402067825 */ /* 0x004fc600078e0206 */
[----:B-1----:R1:W-:Y:S04]  /*3450*/  @P0 STG.E desc[UR8][R4.64], R9 ;  /* 0x0000000904000986 */ /* 0x0023e8000c101908 */
[----:B---3--:R1:W-:Y:S01]  /*3460*/  @P0 STG.E desc[UR8][R6.64], R11 ;  /* 0x0000000b06000986 */ /* 0x0083e2000c101908 */
[----:B------:R-:W-:Y:S05]  /*3470*/  @!P0 EXIT ;  /* 0x000000000000894d */ /* 0x000fea0003800000 */
[----:B------:R-:W0:Y:S01]  /*3480*/  LDS R87, [R87+UR6+0x400] ;  /* 0x0004000657577984 */ /* 0x000e220008000800 */
[----:B-1----:R-:W1:Y:S02]  /*3490*/  LDC.64 R4, c[0x0][0x248] ;  /* 0x00009200ff047b82 */ /* 0x002e640000000a00 */
[----:B-1----:R-:W-:-:S05]  /*34a0*/  IMAD.WIDE R2, R2, 0x4, R4 ;  /* 0x0000000402027825 */ /* 0x002fca00078e0204 */
[----:B0-----:R-:W-:Y:S01]  /*34b0*/  STG.E desc[UR8][R2.64], R87 ;  /* 0x0000005702007986 */ /* 0x001fe2000c101908 */
[----:B------:R-:W-:Y:S05]  /*34c0*/  EXIT ;  /* 0x000000000000794d */ /* 0x000fea0003800000 */
.L_x_2:
[----:B------:R-:W-:-:S00]  /*34d0*/  BRA `(.L_x_2) ;  /* 0xfffffffc00fc7947 */ /* 0x000fc0000383ffff */
[----:B------:R-:W-:-:S00]  /*34e0*/  NOP ;  /* 0x0000000000007918 */ /* 0x000fc00000000000 */
        /* <DEDUP_REMOVED lines=9> */
.L_x_3:


//--------------------- .nv.shared.triton_red_fused__unsafe_index_add_convolution_native_group_norm_33 --------------------------
	.section	.nv.shared.triton_red_fused__unsafe_index_add_convolution_native_group_norm_33,"aw",@nobits
	.sectionflags	@""
	.align	16
	.zero		1024


//--------------------- .nv.constant0.triton_red_fused__unsafe_index_add_convolution_native_group_norm_33 --------------------------
	.section	.nv.constant0.triton_red_fused__unsafe_index_add_convolution_native_group_norm_33,"a",@progbits
	.sectionflags	@""
	.align	4
.nv.constant0.triton_red_fused__unsafe_index_add_convolution_native_group_norm_33:
	.zero		600
